// auto-generated by cutlass_sweep.gemm — config: {"arch": "sm_90", "cluster_m": 2, "cluster_n": 1, "dtype": "e4m3", "stages": 3, "tile_k": 64, "tile_m": 256, "tile_n": 256}
#include "cutlass/cutlass.h"
#include "cutlass/gemm/collective/collective_builder.hpp"
#include "cutlass/gemm/device/gemm_universal_adapter.h"
#include "cutlass/gemm/kernel/gemm_universal.hpp"
#include "cutlass/epilogue/collective/collective_builder.hpp"

using ElemA = cutlass::float_e4m3_t;
using ElemB = cutlass::float_e4m3_t;
using ElemCD = cutlass::float_e4m3_t;
using Acc  = float;
using TileShape    = cute::Shape<cute::_256, cute::_256, cute::_64>;
using ClusterShape = cute::Shape<cute::_2, cute::_1, cute::_1>;

using CollectiveEpilogue = typename cutlass::epilogue::collective::CollectiveBuilder<
    cutlass::arch::Sm90, cutlass::arch::OpClassTensorOp,
    TileShape, ClusterShape,
    cutlass::epilogue::collective::EpilogueTileAuto,
    Acc, Acc,
    ElemCD, cutlass::layout::RowMajor, 128 / cutlass::sizeof_bits<ElemCD>::value,
    ElemCD, cutlass::layout::RowMajor, 128 / cutlass::sizeof_bits<ElemCD>::value,
    cutlass::epilogue::collective::EpilogueScheduleAuto
  >::CollectiveOp;

using CollectiveMainloop = typename cutlass::gemm::collective::CollectiveBuilder<
    cutlass::arch::Sm90, cutlass::arch::OpClassTensorOp,
    ElemA, cutlass::layout::RowMajor, 128 / cutlass::sizeof_bits<ElemA>::value,
    ElemB, cutlass::layout::ColumnMajor, 128 / cutlass::sizeof_bits<ElemB>::value,
    Acc,
    TileShape, ClusterShape,
    cutlass::gemm::collective::StageCount<3>,
    cutlass::gemm::collective::KernelScheduleAuto
  >::CollectiveOp;

using GemmKernel = cutlass::gemm::kernel::GemmUniversal<
    cute::Shape<int,int,int,int>,
    CollectiveMainloop,
    CollectiveEpilogue
>;
using Gemm = cutlass::gemm::device::GemmUniversalAdapter<GemmKernel>;

// Force the device kernel symbol into the cubin without needing a host main.
auto* _anchor = &cutlass::device_kernel<GemmKernel>;


// ===== COMPILED SASS (sm_90a) =====

	.target	sm_90a

	.elftype	@"ET_EXEC"


//--------------------- .note.nv.tkinfo           --------------------------
	.section	.note.nv.tkinfo,"",@"SHT_NOTE"
	.sectionflags	@"SHF_NOTE_NV_TKINFO"
	.tkinfo
        /*0018*/ 	.word	0x00000002
        /*0030*/ 	.string	""
        /*0030*/ 	.string	"ptxas"
        /*0030*/ 	.string	"Cuda compilation tools, release 13.0, V13.0.88"
        /*0030*/ 	.string	"Build cuda_13.0.r13.0/compiler.36424714_0"
        /*0030*/ 	.string	"-arch sm_90a -m 64 "



//--------------------- .note.nv.cuinfo           --------------------------
	.section	.note.nv.cuinfo,"",@"SHT_NOTE"
	.sectionflags	@"SHF_NOTE_NV_CUINFO"
        /*0018*/ 	.short	0x0002
        /*001a*/ 	.short	0x005a
        /*001c*/ 	.short	0x0082
	.zero		2


//--------------------- .nv.info                  --------------------------
	.section	.nv.info,"",@"SHT_CUDA_INFO"
	.align	4


	//----- nvinfo : EIATTR_REGCOUNT
	.align		4
        /*0000*/ 	.byte	0x04, 0x2f
        /*0002*/ 	.short	(.L_12 - .L_11)
	.align		4
.L_11:
        /*0004*/ 	.word	index@(_ZN7cutlass13device_kernelINS_4gemm6kernel13GemmUniversalIN4cute5tupleIJiiiiEEENS1_10collective13CollectiveMmaINS1_37MainloopSm90TmaGmmaWarpSpecializedFP8ILi3ENS5_IJNS4_1CILi2EEENSA_ILi1EEESC_EEENS1_35KernelTmaWarpSpecializedCooperativeEEENS5_IJNSA_ILi256EEESG_NSA_ILi64EEEEEENS_12float_e4m3_tENS5_IJlSC_lEEESJ_SK_NS4_8TiledMMAINS4_8MMA_AtomIJNS4_4SM904GMMA31MMA_64x256x32_F32E4M3E4M3_SS_TNILNSO_7ScaleInE1ELSQ_1EEEEEENS4_6LayoutISD_NS5_IJSC_NSA_ILi0EEESU_EEEEENS5_IJNS4_10UnderscoreESX_SX_EEEEENS4_13SM90_TMA_LOADENS4_14ComposedLayoutINS4_7SwizzleILi2ELi4ELi3EEENS4_18smem_ptr_flag_bitsILi8EEENST_INS5_IJNSA_ILi8EEESH_EEENS5_IJSH_SC_EEEEEEEvNS4_8identityENS4_23SM90_TMA_LOAD_MULTICASTES1A_vS1B_EENS_8epilogue10collective6detail29Sm90TmaWarpSpecializedAdapterINS1F_15DefaultEpilogueISJ_SK_SK_NS1E_6thread17LinearCombinationISJ_Li1EffLNS1J_9ScaleType4KindE0ELNS_15FloatRoundStyleE2ESJ_EENS1_15EpilogueDefaultEEEEEvvEEEEvNT_6ParamsE)
        /*0008*/ 	.word	0x000000a8


	//----- nvinfo : EIATTR_FRAME_SIZE
	.align		4
.L_12:
        /*000c*/ 	.byte	0x04, 0x11
        /*000e*/ 	.short	(.L_14 - .L_13)
	.align		4
.L_13:
        /*0010*/ 	.word	index@(_ZN7cutlass13device_kernelINS_4gemm6kernel13GemmUniversalIN4cute5tupleIJiiiiEEENS1_10collective13CollectiveMmaINS1_37MainloopSm90TmaGmmaWarpSpecializedFP8ILi3ENS5_IJNS4_1CILi2EEENSA_ILi1EEESC_EEENS1_35KernelTmaWarpSpecializedCooperativeEEENS5_IJNSA_ILi256EEESG_NSA_ILi64EEEEEENS_12float_e4m3_tENS5_IJlSC_lEEESJ_SK_NS4_8TiledMMAINS4_8MMA_AtomIJNS4_4SM904GMMA31MMA_64x256x32_F32E4M3E4M3_SS_TNILNSO_7ScaleInE1ELSQ_1EEEEEENS4_6LayoutISD_NS5_IJSC_NSA_ILi0EEESU_EEEEENS5_IJNS4_10UnderscoreESX_SX_EEEEENS4_13SM90_TMA_LOADENS4_14ComposedLayoutINS4_7SwizzleILi2ELi4ELi3EEENS4_18smem_ptr_flag_bitsILi8EEENST_INS5_IJNSA_ILi8EEESH_EEENS5_IJSH_SC_EEEEEEEvNS4_8identityENS4_23SM90_TMA_LOAD_MULTICASTES1A_vS1B_EENS_8epilogue10collective6detail29Sm90TmaWarpSpecializedAdapterINS1F_15DefaultEpilogueISJ_SK_SK_NS1E_6thread17LinearCombinationISJ_Li1EffLNS1J_9ScaleType4KindE0ELNS_15FloatRoundStyleE2ESJ_EENS1_15EpilogueDefaultEEEEEvvEEEEvNT_6ParamsE)
        /*0014*/ 	.word	0x00000878


	//----- nvinfo : EIATTR_MIN_STACK_SIZE
	.align		4
.L_14:
        /*0018*/ 	.byte	0x04, 0x12
        /*001a*/ 	.short	(.L_16 - .L_15)
	.align		4
.L_15:
        /*001c*/ 	.word	index@(_ZN7cutlass13device_kernelINS_4gemm6kernel13GemmUniversalIN4cute5tupleIJiiiiEEENS1_10collective13CollectiveMmaINS1_37MainloopSm90TmaGmmaWarpSpecializedFP8ILi3ENS5_IJNS4_1CILi2EEENSA_ILi1EEESC_EEENS1_35KernelTmaWarpSpecializedCooperativeEEENS5_IJNSA_ILi256EEESG_NSA_ILi64EEEEEENS_12float_e4m3_tENS5_IJlSC_lEEESJ_SK_NS4_8TiledMMAINS4_8MMA_AtomIJNS4_4SM904GMMA31MMA_64x256x32_F32E4M3E4M3_SS_TNILNSO_7ScaleInE1ELSQ_1EEEEEENS4_6LayoutISD_NS5_IJSC_NSA_ILi0EEESU_EEEEENS5_IJNS4_10UnderscoreESX_SX_EEEEENS4_13SM90_TMA_LOADENS4_14ComposedLayoutINS4_7SwizzleILi2ELi4ELi3EEENS4_18smem_ptr_flag_bitsILi8EEENST_INS5_IJNSA_ILi8EEESH_EEENS5_IJSH_SC_EEEEEEEvNS4_8identityENS4_23SM90_TMA_LOAD_MULTICASTES1A_vS1B_EENS_8epilogue10collective6detail29Sm90TmaWarpSpecializedAdapterINS1F_15DefaultEpilogueISJ_SK_SK_NS1E_6thread17LinearCombinationISJ_Li1EffLNS1J_9ScaleType4KindE0ELNS_15FloatRoundStyleE2ESJ_EENS1_15EpilogueDefaultEEEEEvvEEEEvNT_6ParamsE)
        /*0020*/ 	.word	0x00000878
.L_16:


//--------------------- .nv.compat                --------------------------
	.section	.nv.compat,"",@"SHT_CUDA_COMPAT_INFO"
	.align	4
        /*0000*/ 	.byte	0x02, 0x09, 0x01, 0x00, 0x02, 0x02, 0x04, 0x00, 0x02, 0x05, 0x05, 0x00, 0x03, 0x07, 0x01, 0x01
        /*0010*/ 	.byte	0x02, 0x03, 0x01, 0x00, 0x02, 0x06, 0x01, 0x00, 0x04, 0x0b, 0x08, 0x00, 0x00, 0x00, 0x00, 0x00
        /*0020*/ 	.byte	0x00, 0x00, 0x00, 0x00


//--------------------- .nv.info._ZN7cutlass13device_kernelINS_4gemm6kernel13GemmUniversalIN4cute5tupleIJiiiiEEENS1_10collective13CollectiveMmaINS1_37MainloopSm90TmaGmmaWarpSpecializedFP8ILi3ENS5_IJNS4_1CILi2EEENSA_ILi1EEESC_EEENS1_35KernelTmaWarpSpecializedCooperativeEEENS5_IJNSA_ILi256EEESG_NSA_ILi64EEEEEENS_12float_e4m3_tENS5_IJlSC_lEEESJ_SK_NS4_8TiledMMAINS4_8MMA_AtomIJNS4_4SM904GMMA31MMA_64x256x32_F32E4M3E4M3_SS_TNILNSO_7ScaleInE1ELSQ_1EEEEEENS4_6LayoutISD_NS5_IJSC_NSA_ILi0EEESU_EEEEENS5_IJNS4_10UnderscoreESX_SX_EEEEENS4_13SM90_TMA_LOADENS4_14ComposedLayoutINS4_7SwizzleILi2ELi4ELi3EEENS4_18smem_ptr_flag_bitsILi8EEENST_INS5_IJNSA_ILi8EEESH_EEENS5_IJSH_SC_EEEEEEEvNS4_8identityENS4_23SM90_TMA_LOAD_MULTICASTES1A_vS1B_EENS_8epilogue10collective6detail29Sm90TmaWarpSpecializedAdapterINS1F_15DefaultEpilogueISJ_SK_SK_NS1E_6thread17LinearCombinationISJ_Li1EffLNS1J_9ScaleType4KindE0ELNS_15FloatRoundStyleE2ESJ_EENS1_15EpilogueDefaultEEEEEvvEEEEvNT_6ParamsE --------------------------
	.section	.nv.info._ZN7cutlass13device_kernelINS_4gemm6kernel13GemmUniversalIN4cute5tupleIJiiiiEEENS1_10collective13CollectiveMmaINS1_37MainloopSm90TmaGmmaWarpSpecializedFP8ILi3ENS5_IJNS4_1CILi2EEENSA_ILi1EEESC_EEENS1_35KernelTmaWarpSpecializedCooperativeEEENS5_IJNSA_ILi256EEESG_NSA_ILi64EEEEEENS_12float_e4m3_tENS5_IJlSC_lEEESJ_SK_NS4_8TiledMMAINS4_8MMA_AtomIJNS4_4SM904GMMA31MMA_64x256x32_F32E4M3E4M3_SS_TNILNSO_7ScaleInE1ELSQ_1EEEEEENS4_6LayoutISD_NS5_IJSC_NSA_ILi0EEESU_EEEEENS5_IJNS4_10UnderscoreESX_SX_EEEEENS4_13SM90_TMA_LOADENS4_14ComposedLayoutINS4_7SwizzleILi2ELi4ELi3EEENS4_18smem_ptr_flag_bitsILi8EEENST_INS5_IJNSA_ILi8EEESH_EEENS5_IJSH_SC_EEEEEEEvNS4_8identityENS4_23SM90_TMA_LOAD_MULTICASTES1A_vS1B_EENS_8epilogue10collective6detail29Sm90TmaWarpSpecializedAdapterINS1F_15DefaultEpilogueISJ_SK_SK_NS1E_6thread17LinearCombinationISJ_Li1EffLNS1J_9ScaleType4KindE0ELNS_15FloatRoundStyleE2ESJ_EENS1_15EpilogueDefaultEEEEEvvEEEEvNT_6ParamsE,"",@"SHT_CUDA_INFO"
	.sectionflags	@""
	.align	4


	//----- nvinfo : EIATTR_CUDA_API_VERSION
	.align		4
        /*0000*/ 	.byte	0x04, 0x37
        /*0002*/ 	.short	(.L_18 - .L_17)
.L_17:
        /*0004*/ 	.word	0x00000082


	//----- nvinfo : EIATTR_KPARAM_INFO
	.align		4
.L_18:
        /*0008*/ 	.byte	0x04, 0x17
        /*000a*/ 	.short	(.L_20 - .L_19)
.L_19:
        /*000c*/ 	.word	0x00000000
        /*0010*/ 	.short	0x0000
        /*0012*/ 	.short	0x0070
        /*0014*/ 	.byte	0x00, 0xf0, 0x01, 0x10


	//----- nvinfo : EIATTR_SPARSE_MMA_MASK
	.align		4
.L_20:
        /*0018*/ 	.byte	0x03, 0x50
        /*001a*/ 	.short	0x0000


	//----- nvinfo : EIATTR_MAXREG_COUNT
	.align		4
        /*001c*/ 	.byte	0x03, 0x1b
        /*001e*/ 	.short	0x00a8


	//----- nvinfo : EIATTR_NUM_BARRIERS
	.align		4
        /*0020*/ 	.byte	0x02, 0x4c
        /*0022*/ 	.byte	0x01
	.zero		1


	//----- nvinfo : EIATTR_ANNOTATIONS
	.align		4
        /*0024*/ 	.byte	0x04, 0x55
        /*0026*/ 	.short	(.L_22 - .L_21)


	//   ....[0]....
.L_21:
        /*0028*/ 	.word	0x00000001
        /*002c*/ 	.byte	0x10, 0x07, 0x00, 0x00, 0x01, 0x00, 0x00, 0x00, 0xe0, 0x07, 0x00, 0x00, 0x01, 0x00, 0x00, 0x00
        /* <DEDUP_REMOVED lines=1583> */
        /*632c*/ 	.byte	0xb0, 0x53, 0x02, 0x00


	//----- nvinfo : EIATTR_MERCURY_ISA_VERSION
	.align		4
.L_22:
        /*6330*/ 	.byte	0x03, 0x5f
        /*6332*/ 	.short	0x0101


	//----- nvinfo : EIATTR_INT_WARP_WIDE_INSTR_OFFSETS
	.align		4
        /*6334*/ 	.byte	0x04, 0x31
        /*6336*/ 	.short	(.L_24 - .L_23)


	//   ....[0]....
.L_23:
        /*6338*/ 	.word	0x00000530


	//   ....[1]....
        /*633c*/ 	.word	0x00000550


	//   ....[2]....
        /*6340*/ 	.word	0x000006b0


	//----- nvinfo : EIATTR_COOP_GROUP_MASK_REGIDS
	.align		4
.L_24:
        /*6344*/ 	.byte	0x04, 0x29
        /*6346*/ 	.short	(.L_26 - .L_25)


	//   ....[0]....
.L_25:
        /*6348*/ 	.word	0xffffffff


	//   ....[1]....
        /*634c*/ 	.word	0xffffffff


	//   ....[2]....
        /*6350*/ 	.word	0xffffffff


	//   ....[3]....
        /*6354*/ 	.word	0xffffffff


	//   ....[4]....
        /*6358*/ 	.word	0xffffffff


	//   ....[5]....
        /*635c*/ 	.word	0xffffffff


	//----- nvinfo : EIATTR_COOP_GROUP_INSTR_OFFSETS
	.align		4
.L_26:
        /*6360*/ 	.byte	0x04, 0x28
        /*6362*/ 	.short	(.L_28 - .L_27)


	//   ....[0]....
.L_27:
        /*6364*/ 	.word	0x00000070


	//   ....[1]....
        /*6368*/ 	.word	0x00000080


	//   ....[2]....
        /*636c*/ 	.word	0x000001a0


	//   ....[3]....
        /*6370*/ 	.word	0x000003a0


	//   ....[4]....
        /*6374*/ 	.word	0x00000820


	//   ....[5]....
        /*6378*/ 	.word	0x00002970


	//----- nvinfo : EIATTR_REG_RECONFIG
	.align		4
.L_28:
        /*637c*/ 	.byte	0x01, 0x54
	.zero		2


	//----- nvinfo : EIATTR_MBARRIER_INSTR_OFFSETS
	.align		4
        /*6380*/ 	.byte	0x04, 0x39
        /*6382*/ 	.short	(.L_30 - .L_29)


	//   ....[0]....
.L_29:
        /*6384*/ 	.word	0x00000320
        /*6388*/ 	.word	0x000000ff
        /*638c*/ 	.word	0x00000000
        /*6390*/ 	.short	0x0100
        /*6392*/ 	.byte	0x09
	.zero		1


	//   ....[1]....
        /*6394*/ 	.word	0x00000330
        /*6398*/ 	.word	0x000000ff
        /*639c*/ 	.word	0x00000018
        /*63a0*/ 	.short	0x0100
        /*63a2*/ 	.byte	0x09
	.zero		1


	//   ....[2]....
        /*63a4*/ 	.word	0x00000340
        /*63a8*/ 	.word	0x000000ff
        /*63ac*/ 	.word	0x00000008
        /*63b0*/ 	.short	0x0100
        /*63b2*/ 	.byte	0x09
	.zero		1


	//   ....[3]....
        /*63b4*/ 	.word	0x00000350
        /*63b8*/ 	.word	0x000000ff
        /*63bc*/ 	.word	0x00000020
        /*63c0*/ 	.short	0x0100
        /*63c2*/ 	.byte	0x09
	.zero		1


	//   ....[4]....
        /*63c4*/ 	.word	0x00000360
        /*63c8*/ 	.word	0x000000ff
        /*63cc*/ 	.word	0x00000010
        /*63d0*/ 	.short	0x0100
        /*63d2*/ 	.byte	0x09
	.zero		1


	//   ....[5]....
        /*63d4*/ 	.word	0x00000370
        /*63d8*/ 	.word	0x000000ff
        /*63dc*/ 	.word	0x00000028
        /*63e0*/ 	.short	0x0100
        /*63e2*/ 	.byte	0x09
	.zero		1


	//   ....[6]....
        /*63e4*/ 	.word	0x00000740
        /*63e8*/ 	.word	0x000000ff
        /*63ec*/ 	.word	0x00000040
        /*63f0*/ 	.short	0x0100
        /*63f2*/ 	.byte	0x06
	.zero		1


	//   ....[7]....
        /*63f4*/ 	.word	0x000007c0
        /*63f8*/ 	.word	0x000000ff
        /*63fc*/ 	.word	0x00000048
        /*6400*/ 	.short	0x0100
        /*6402*/ 	.byte	0x06
	.zero		1


	//   ....[8]....
        /*6404*/ 	.word	0x00002d70
        /*6408*/ 	.word	0x000000ff
        /*640c*/ 	.word	0x00000000
        /*6410*/ 	.short	0x010a
        /*6412*/ 	.byte	0x06
	.zero		1


	//   ....[9]....
        /*6414*/ 	.word	0x00002db0
        /*6418*/ 	.word	0x000000ff
        /*641c*/ 	.word	0x00000000
        /*6420*/ 	.short	0x010a
        /*6422*/ 	.byte	0x06
	.zero		1


	//   ....[10]....
        /*6424*/ 	.word	0x00007120
        /*6428*/ 	.word	0x000000ff
        /*642c*/ 	.word	0x00000000
        /*6430*/ 	.short	0x010a
        /*6432*/ 	.byte	0x10
	.zero		1


	//   ....[11]....
        /*6434*/ 	.word	0x00007160
        /*6438*/ 	.word	0x000000ff
        /*643c*/ 	.word	0x00000000
        /*6440*/ 	.short	0x010a
        /*6442*/ 	.byte	0x10
	.zero		1


	//   ....[12]....
        /*6444*/ 	.word	0x0000d0f0
        /*6448*/ 	.word	0x00000002
        /*644c*/ 	.word	0x00000000
        /*6450*/ 	.short	0x0101
        /*6452*/ 	.byte	0x3f
	.zero		1


	//   ....[13]....
        /*6454*/ 	.word	0x00010be0
        /*6458*/ 	.word	0x00000000
        /*645c*/ 	.word	0x00000000
        /*6460*/ 	.short	0x0101
        /*6462*/ 	.byte	0x3f
	.zero		1


	//   ....[14]....
        /*6464*/ 	.word	0x00024670
        /*6468*/ 	.word	0x0000000c
        /*646c*/ 	.word	0x00000018
        /*6470*/ 	.short	0x010a
        /*6472*/ 	.byte	0x3f
	.zero		1


	//   ....[15]....
        /*6474*/ 	.word	0x000249d0
        /*6478*/ 	.word	0x00000002
        /*647c*/ 	.word	0x00000048
        /*6480*/ 	.short	0x0101
        /*6482*/ 	.byte	0x3f
	.zero		1


	//   ....[16]....
        /*6484*/ 	.word	0x00025180
        /*6488*/ 	.word	0x00000003
        /*648c*/ 	.word	0x00000000
        /*6490*/ 	.short	0x010a
        /*6492*/ 	.byte	0x3f
	.zero		1


	//   ....[17]....
        /*6494*/ 	.word	0x00025210
        /*6498*/ 	.word	0x00000003
        /*649c*/ 	.word	0x00000000
        /*64a0*/ 	.short	0x010a
        /*64a2*/ 	.byte	0x3f
	.zero		1


	//   ....[18]....
        /*64a4*/ 	.word	0x000252a0
        /*64a8*/ 	.word	0x00000003
        /*64ac*/ 	.word	0x00000000
        /*64b0*/ 	.short	0x010a
        /*64b2*/ 	.byte	0x3f
	.zero		1


	//   ....[19]....
        /*64b4*/ 	.word	0x00025310
        /*64b8*/ 	.word	0x00000003
        /*64bc*/ 	.word	0x00000000
        /*64c0*/ 	.short	0x010a
        /*64c2*/ 	.byte	0x3f
	.zero		1


	//   ....[20]....
        /*64c4*/ 	.word	0x00025380
        /*64c8*/ 	.word	0x00000000
        /*64cc*/ 	.word	0x00000000
        /*64d0*/ 	.short	0x010a
        /*64d2*/ 	.byte	0x3f
	.zero		1


	//   ....[21]....
        /*64d4*/ 	.word	0x00025460
        /*64d8*/ 	.word	0x0000000c
        /*64dc*/ 	.word	0x00000018
        /*64e0*/ 	.short	0x010a
        /*64e2*/ 	.byte	0x3f
	.zero		1


	//   ....[22]....
        /*64e4*/ 	.word	0x00025530
        /*64e8*/ 	.word	0x00000003
        /*64ec*/ 	.word	0x00000000
        /*64f0*/ 	.short	0x010a
        /*64f2*/ 	.byte	0x3f
	.zero		1


	//   ....[23]....
        /*64f4*/ 	.word	0x00025580
        /*64f8*/ 	.word	0x00000003
        /*64fc*/ 	.word	0x00000000
        /*6500*/ 	.short	0x010a
        /*6502*/ 	.byte	0x3f
	.zero		1


	//----- nvinfo : EIATTR_NUM_MBARRIERS
	.align		4
.L_30:
        /*6504*/ 	.byte	0x03, 0x38
        /*6506*/ 	.short	0x0008


	//----- nvinfo : EIATTR_EXIT_INSTR_OFFSETS
	.align		4
        /*6508*/ 	.byte	0x04, 0x1c
        /*650a*/ 	.short	(.L_32 - .L_31)


	//   ....[0]....
.L_31:
        /*650c*/ 	.word	0x000009b0


	//   ....[1]....
        /*6510*/ 	.word	0x00001250


	//   ....[2]....
        /*6514*/ 	.word	0x00023d50


	//   ....[3]....
        /*6518*/ 	.word	0x000242f0


	//   ....[4]....
        /*651c*/ 	.word	0x000252f0


	//----- nvinfo : EIATTR_MAX_THREADS
	.align		4
.L_32:
        /*6520*/ 	.byte	0x04, 0x05
        /*6522*/ 	.short	(.L_34 - .L_33)
.L_33:
        /*6524*/ 	.word	0x00000180
        /*6528*/ 	.word	0x00000001
        /*652c*/ 	.word	0x00000001


	//----- nvinfo : EIATTR_CRS_STACK_SIZE
	.align		4
.L_34:
        /*6530*/ 	.byte	0x04, 0x1e
        /*6532*/ 	.short	(.L_36 - .L_35)
.L_35:
        /*6534*/ 	.word	0x00000000


	//----- nvinfo : EIATTR_CBANK_PARAM_SIZE
	.align		4
.L_36:
        /*6538*/ 	.byte	0x03, 0x19
        /*653a*/ 	.short	0x0470


	//----- nvinfo : EIATTR_PARAM_CBANK
	.align		4
        /*653c*/ 	.byte	0x04, 0x0a
        /*653e*/ 	.short	(.L_38 - .L_37)
	.align		4
.L_37:
        /*6540*/ 	.word	index@(.nv.constant0._ZN7cutlass13device_kernelINS_4gemm6kernel13GemmUniversalIN4cute5tupleIJiiiiEEENS1_10collective13CollectiveMmaINS1_37MainloopSm90TmaGmmaWarpSpecializedFP8ILi3ENS5_IJNS4_1CILi2EEENSA_ILi1EEESC_EEENS1_35KernelTmaWarpSpecializedCooperativeEEENS5_IJNSA_ILi256EEESG_NSA_ILi64EEEEEENS_12float_e4m3_tENS5_IJlSC_lEEESJ_SK_NS4_8TiledMMAINS4_8MMA_AtomIJNS4_4SM904GMMA31MMA_64x256x32_F32E4M3E4M3_SS_TNILNSO_7ScaleInE1ELSQ_1EEEEEENS4_6LayoutISD_NS5_IJSC_NSA_ILi0EEESU_EEEEENS5_IJNS4_10UnderscoreESX_SX_EEEEENS4_13SM90_TMA_LOADENS4_14ComposedLayoutINS4_7SwizzleILi2ELi4ELi3EEENS4_18smem_ptr_flag_bitsILi8EEENST_INS5_IJNSA_ILi8EEESH_EEENS5_IJSH_SC_EEEEEEEvNS4_8identityENS4_23SM90_TMA_LOAD_MULTICASTES1A_vS1B_EENS_8epilogue10collective6detail29Sm90TmaWarpSpecializedAdapterINS1F_15DefaultEpilogueISJ_SK_SK_NS1E_6thread17LinearCombinationISJ_Li1EffLNS1J_9ScaleType4KindE0ELNS_15FloatRoundStyleE2ESJ_EENS1_15EpilogueDefaultEEEEEvvEEEEvNT_6ParamsE)
        /*6544*/ 	.short	0x0210
        /*6546*/ 	.short	0x0470


	//----- nvinfo : EIATTR_SW_WAR
	.align		4
.L_38:
        /*6548*/ 	.byte	0x04, 0x36
        /*654a*/ 	.short	(.L_40 - .L_39)
.L_39:
        /*654c*/ 	.word	0x00000008
.L_40:


//--------------------- .nv.callgraph             --------------------------
	.section	.nv.callgraph,"",@"SHT_CUDA_CALLGRAPH"
	.align	4
	.sectionentsize	8
	.align		4
        /*0000*/ 	.word	0x00000000
	.align		4
        /*0004*/ 	.word	0xffffffff
	.align		4
        /*0008*/ 	.word	0x00000000
	.align		4
        /*000c*/ 	.word	0xfffffffe
	.align		4
        /*0010*/ 	.word	0x00000000
	.align		4
        /*0014*/ 	.word	0xfffffffd
	.align		4
        /*0018*/ 	.word	0x00000000
	.align		4
        /*001c*/ 	.word	0xfffffffc


//--------------------- .nv.constant4             --------------------------
	.section	.nv.constant4,"a",@progbits
	.align	8
	.align		8
.nv.constant4:
        /*0000*/ 	.dword	_ZN39_INTERNAL_0c077c7e_4_k_cu_81c10f6e_51354cuda3std3__45__cpo5beginE
	.align		8
        /*0008*/ 	.dword	_ZN39_INTERNAL_0c077c7e_4_k_cu_81c10f6e_51354cuda3std3__45__cpo3endE
	.align		8
        /*0010*/ 	.dword	_ZN39_INTERNAL_0c077c7e_4_k_cu_81c10f6e_51354cuda3std3__45__cpo6cbeginE
	.align		8
        /*0018*/ 	.dword	_ZN39_INTERNAL_0c077c7e_4_k_cu_81c10f6e_51354cuda3std3__45__cpo4cendE
	.align		8
        /*0020*/ 	.dword	_ZN39_INTERNAL_0c077c7e_4_k_cu_81c10f6e_51354cuda3std3__441_GLOBAL__N__0c077c7e_4_k_cu_81c10f6e_51356ignoreE
	.align		8
        /*0028*/ 	.dword	_ZN39_INTERNAL_0c077c7e_4_k_cu_81c10f6e_51354cuda3std3__419piecewise_constructE
	.align		8
        /*0030*/ 	.dword	_ZN39_INTERNAL_0c077c7e_4_k_cu_81c10f6e_51354cuda3std3__48in_placeE
	.align		8
        /*0038*/ 	.dword	_ZN39_INTERNAL_0c077c7e_4_k_cu_81c10f6e_51354cuda3std6ranges3__45__cpo4swapE
	.align		8
        /*0040*/ 	.dword	_ZN39_INTERNAL_0c077c7e_4_k_cu_81c10f6e_51354cuda3std6ranges3__45__cpo9iter_moveE
	.align		8
        /*0048*/ 	.dword	_ZN39_INTERNAL_0c077c7e_4_k_cu_81c10f6e_51354cute7productE
	.align		8
        /*0050*/ 	.dword	_ZN39_INTERNAL_0c077c7e_4_k_cu_81c10f6e_51354cute1_E


//--------------------- .text._ZN7cutlass13device_kernelINS_4gemm6kernel13GemmUniversalIN4cute5tupleIJiiiiEEENS1_10collective13CollectiveMmaINS1_37MainloopSm90TmaGmmaWarpSpecializedFP8ILi3ENS5_IJNS4_1CILi2EEENSA_ILi1EEESC_EEENS1_35KernelTmaWarpSpecializedCooperativeEEENS5_IJNSA_ILi256EEESG_NSA_ILi64EEEEEENS_12float_e4m3_tENS5_IJlSC_lEEESJ_SK_NS4_8TiledMMAINS4_8MMA_AtomIJNS4_4SM904GMMA31MMA_64x256x32_F32E4M3E4M3_SS_TNILNSO_7ScaleInE1ELSQ_1EEEEEENS4_6LayoutISD_NS5_IJSC_NSA_ILi0EEESU_EEEEENS5_IJNS4_10UnderscoreESX_SX_EEEEENS4_13SM90_TMA_LOADENS4_14ComposedLayoutINS4_7SwizzleILi2ELi4ELi3EEENS4_18smem_ptr_flag_bitsILi8EEENST_INS5_IJNSA_ILi8EEESH_EEENS5_IJSH_SC_EEEEEEEvNS4_8identityENS4_23SM90_TMA_LOAD_MULTICASTES1A_vS1B_EENS_8epilogue10collective6detail29Sm90TmaWarpSpecializedAdapterINS1F_15DefaultEpilogueISJ_SK_SK_NS1E_6thread17LinearCombinationISJ_Li1EffLNS1J_9ScaleType4KindE0ELNS_15FloatRoundStyleE2ESJ_EENS1_15EpilogueDefaultEEEEEvvEEEEvNT_6ParamsE --------------------------
	.section	.text._ZN7cutlass13device_kernelINS_4gemm6kernel13GemmUniversalIN4cute5tupleIJiiiiEEENS1_10collective13CollectiveMmaINS1_37MainloopSm90TmaGmmaWarpSpecializedFP8ILi3ENS5_IJNS4_1CILi2EEENSA_ILi1EEESC_EEENS1_35KernelTmaWarpSpecializedCooperativeEEENS5_IJNSA_ILi256EEESG_NSA_ILi64EEEEEENS_12float_e4m3_tENS5_IJlSC_lEEESJ_SK_NS4_8TiledMMAINS4_8MMA_AtomIJNS4_4SM904GMMA31MMA_64x256x32_F32E4M3E4M3_SS_TNILNSO_7ScaleInE1ELSQ_1EEEEEENS4_6LayoutISD_NS5_IJSC_NSA_ILi0EEESU_EEEEENS5_IJNS4_10UnderscoreESX_SX_EEEEENS4_13SM90_TMA_LOADENS4_14ComposedLayoutINS4_7SwizzleILi2ELi4ELi3EEENS4_18smem_ptr_flag_bitsILi8EEENST_INS5_IJNSA_ILi8EEESH_EEENS5_IJSH_SC_EEEEEEEvNS4_8identityENS4_23SM90_TMA_LOAD_MULTICASTES1A_vS1B_EENS_8epilogue10collective6detail29Sm90TmaWarpSpecializedAdapterINS1F_15DefaultEpilogueISJ_SK_SK_NS1E_6thread17LinearCombinationISJ_Li1EffLNS1J_9ScaleType4KindE0ELNS_15FloatRoundStyleE2ESJ_EENS1_15EpilogueDefaultEEEEEvvEEEEvNT_6ParamsE,"ax",@progbits
	.align	128
.text._ZN7cutlass13device_kernelINS_4gemm6kernel13GemmUniversalIN4cute5tupleIJiiiiEEENS1_10collective13CollectiveMmaINS1_37MainloopSm90TmaGmmaWarpSpecializedFP8ILi3ENS5_IJNS4_1CILi2EEENSA_ILi1EEESC_EEENS1_35KernelTmaWarpSpecializedCooperativeEEENS5_IJNSA_ILi256EEESG_NSA_ILi64EEEEEENS_12float_e4m3_tENS5_IJlSC_lEEESJ_SK_NS4_8TiledMMAINS4_8MMA_AtomIJNS4_4SM904GMMA31MMA_64x256x32_F32E4M3E4M3_SS_TNILNSO_7ScaleInE1ELSQ_1EEEEEENS4_6LayoutISD_NS5_IJSC_NSA_ILi0EEESU_EEEEENS5_IJNS4_10UnderscoreESX_SX_EEEEENS4_13SM90_TMA_LOADENS4_14ComposedLayoutINS4_7SwizzleILi2ELi4ELi3EEENS4_18smem_ptr_flag_bitsILi8EEENST_INS5_IJNSA_ILi8EEESH_EEENS5_IJSH_SC_EEEEEEEvNS4_8identityENS4_23SM90_TMA_LOAD_MULTICASTES1A_vS1B_EENS_8epilogue10collective6detail29Sm90TmaWarpSpecializedAdapterINS1F_15DefaultEpilogueISJ_SK_SK_NS1E_6thread17LinearCombinationISJ_Li1EffLNS1J_9ScaleType4KindE0ELNS_15FloatRoundStyleE2ESJ_EENS1_15EpilogueDefaultEEEEEvvEEEEvNT_6ParamsE:
        .type           _ZN7cutlass13device_kernelINS_4gemm6kernel13GemmUniversalIN4cute5tupleIJiiiiEEENS1_10collective13CollectiveMmaINS1_37MainloopSm90TmaGmmaWarpSpecializedFP8ILi3ENS5_IJNS4_1CILi2EEENSA_ILi1EEESC_EEENS1_35KernelTmaWarpSpecializedCooperativeEEENS5_IJNSA_ILi256EEESG_NSA_ILi64EEEEEENS_12float_e4m3_tENS5_IJlSC_lEEESJ_SK_NS4_8TiledMMAINS4_8MMA_AtomIJNS4_4SM904GMMA31MMA_64x256x32_F32E4M3E4M3_SS_TNILNSO_7ScaleInE1ELSQ_1EEEEEENS4_6LayoutISD_NS5_IJSC_NSA_ILi0EEESU_EEEEENS5_IJNS4_10UnderscoreESX_SX_EEEEENS4_13SM90_TMA_LOADENS4_14ComposedLayoutINS4_7SwizzleILi2ELi4ELi3EEENS4_18smem_ptr_flag_bitsILi8EEENST_INS5_IJNSA_ILi8EEESH_EEENS5_IJSH_SC_EEEEEEEvNS4_8identityENS4_23SM90_TMA_LOAD_MULTICASTES1A_vS1B_EENS_8epilogue10collective6detail29Sm90TmaWarpSpecializedAdapterINS1F_15DefaultEpilogueISJ_SK_SK_NS1E_6thread17LinearCombinationISJ_Li1EffLNS1J_9ScaleType4KindE0ELNS_15FloatRoundStyleE2ESJ_EENS1_15EpilogueDefaultEEEEEvvEEEEvNT_6ParamsE,@function
        .size           _ZN7cutlass13device_kernelINS_4gemm6kernel13GemmUniversalIN4cute5tupleIJiiiiEEENS1_10collective13CollectiveMmaINS1_37MainloopSm90TmaGmmaWarpSpecializedFP8ILi3ENS5_IJNS4_1CILi2EEENSA_ILi1EEESC_EEENS1_35KernelTmaWarpSpecializedCooperativeEEENS5_IJNSA_ILi256EEESG_NSA_ILi64EEEEEENS_12float_e4m3_tENS5_IJlSC_lEEESJ_SK_NS4_8TiledMMAINS4_8MMA_AtomIJNS4_4SM904GMMA31MMA_64x256x32_F32E4M3E4M3_SS_TNILNSO_7ScaleInE1ELSQ_1EEEEEENS4_6LayoutISD_NS5_IJSC_NSA_ILi0EEESU_EEEEENS5_IJNS4_10UnderscoreESX_SX_EEEEENS4_13SM90_TMA_LOADENS4_14ComposedLayoutINS4_7SwizzleILi2ELi4ELi3EEENS4_18smem_ptr_flag_bitsILi8EEENST_INS5_IJNSA_ILi8EEESH_EEENS5_IJSH_SC_EEEEEEEvNS4_8identityENS4_23SM90_TMA_LOAD_MULTICASTES1A_vS1B_EENS_8epilogue10collective6detail29Sm90TmaWarpSpecializedAdapterINS1F_15DefaultEpilogueISJ_SK_SK_NS1E_6thread17LinearCombinationISJ_Li1EffLNS1J_9ScaleType4KindE0ELNS_15FloatRoundStyleE2ESJ_EENS1_15EpilogueDefaultEEEEEvvEEEEvNT_6ParamsE,(.L_x_588 - _ZN7cutlass13device_kernelINS_4gemm6kernel13GemmUniversalIN4cute5tupleIJiiiiEEENS1_10collective13CollectiveMmaINS1_37MainloopSm90TmaGmmaWarpSpecializedFP8ILi3ENS5_IJNS4_1CILi2EEENSA_ILi1EEESC_EEENS1_35KernelTmaWarpSpecializedCooperativeEEENS5_IJNSA_ILi256EEESG_NSA_ILi64EEEEEENS_12float_e4m3_tENS5_IJlSC_lEEESJ_SK_NS4_8TiledMMAINS4_8MMA_AtomIJNS4_4SM904GMMA31MMA_64x256x32_F32E4M3E4M3_SS_TNILNSO_7ScaleInE1ELSQ_1EEEEEENS4_6LayoutISD_NS5_IJSC_NSA_ILi0EEESU_EEEEENS5_IJNS4_10UnderscoreESX_SX_EEEEENS4_13SM90_TMA_LOADENS4_14ComposedLayoutINS4_7SwizzleILi2ELi4ELi3EEENS4_18smem_ptr_flag_bitsILi8EEENST_INS5_IJNSA_ILi8EEESH_EEENS5_IJSH_SC_EEEEEEEvNS4_8identityENS4_23SM90_TMA_LOAD_MULTICASTES1A_vS1B_EENS_8epilogue10collective6detail29Sm90TmaWarpSpecializedAdapterINS1F_15DefaultEpilogueISJ_SK_SK_NS1E_6thread17LinearCombinationISJ_Li1EffLNS1J_9ScaleType4KindE0ELNS_15FloatRoundStyleE2ESJ_EENS1_15EpilogueDefaultEEEEEvvEEEEvNT_6ParamsE)
        .other          _ZN7cutlass13device_kernelINS_4gemm6kernel13GemmUniversalIN4cute5tupleIJiiiiEEENS1_10collective13CollectiveMmaINS1_37MainloopSm90TmaGmmaWarpSpecializedFP8ILi3ENS5_IJNS4_1CILi2EEENSA_ILi1EEESC_EEENS1_35KernelTmaWarpSpecializedCooperativeEEENS5_IJNSA_ILi256EEESG_NSA_ILi64EEEEEENS_12float_e4m3_tENS5_IJlSC_lEEESJ_SK_NS4_8TiledMMAINS4_8MMA_AtomIJNS4_4SM904GMMA31MMA_64x256x32_F32E4M3E4M3_SS_TNILNSO_7ScaleInE1ELSQ_1EEEEEENS4_6LayoutISD_NS5_IJSC_NSA_ILi0EEESU_EEEEENS5_IJNS4_10UnderscoreESX_SX_EEEEENS4_13SM90_TMA_LOADENS4_14ComposedLayoutINS4_7SwizzleILi2ELi4ELi3EEENS4_18smem_ptr_flag_bitsILi8EEENST_INS5_IJNSA_ILi8EEESH_EEENS5_IJSH_SC_EEEEEEEvNS4_8identityENS4_23SM90_TMA_LOAD_MULTICASTES1A_vS1B_EENS_8epilogue10collective6detail29Sm90TmaWarpSpecializedAdapterINS1F_15DefaultEpilogueISJ_SK_SK_NS1E_6thread17LinearCombinationISJ_Li1EffLNS1J_9ScaleType4KindE0ELNS_15FloatRoundStyleE2ESJ_EENS1_15EpilogueDefaultEEEEEvvEEEEvNT_6ParamsE,@"STO_CUDA_ENTRY STV_DEFAULT"
_ZN7cutlass13device_kernelINS_4gemm6kernel13GemmUniversalIN4cute5tupleIJiiiiEEENS1_10collective13CollectiveMmaINS1_37MainloopSm90TmaGmmaWarpSpecializedFP8ILi3ENS5_IJNS4_1CILi2EEENSA_ILi1EEESC_EEENS1_35KernelTmaWarpSpecializedCooperativeEEENS5_IJNSA_ILi256EEESG_NSA_ILi64EEEEEENS_12float_e4m3_tENS5_IJlSC_lEEESJ_SK_NS4_8TiledMMAINS4_8MMA_AtomIJNS4_4SM904GMMA31MMA_64x256x32_F32E4M3E4M3_SS_TNILNSO_7ScaleInE1ELSQ_1EEEEEENS4_6LayoutISD_NS5_IJSC_NSA_ILi0EEESU_EEEEENS5_IJNS4_10UnderscoreESX_SX_EEEEENS4_13SM90_TMA_LOADENS4_14ComposedLayoutINS4_7SwizzleILi2ELi4ELi3EEENS4_18smem_ptr_flag_bitsILi8EEENST_INS5_IJNSA_ILi8EEESH_EEENS5_IJSH_SC_EEEEEEEvNS4_8identityENS4_23SM90_TMA_LOAD_MULTICASTES1A_vS1B_EENS_8epilogue10collective6detail29Sm90TmaWarpSpecializedAdapterINS1F_15DefaultEpilogueISJ_SK_SK_NS1E_6thread17LinearCombinationISJ_Li1EffLNS1J_9ScaleType4KindE0ELNS_15FloatRoundStyleE2ESJ_EENS1_15EpilogueDefaultEEEEEvvEEEEvNT_6ParamsE:
[----:B------:R-:W0:Y:S02]  /*0000*/  LDC R1, c[0x0][0x28] ;  /* 0x00000a00ff017b82 */ /* 0x000e240000000800 */
[----:B0-----:R-:W-:Y:S01]  /*0010*/  VIADD R1, R1, 0xfffff788 ;  /* 0xfffff78801017836 */ /* 0x001fe20000000000 */
[----:B------:R-:W0:Y:S01]  /*0020*/  S2R R4, SR_TID.X ;  /* 0x0000000000047919 */ /* 0x000e220000002100 */
[----:B------:R-:W-:Y:S01]  /*0030*/  ELECT P0, URZ, PT ;  /* 0x00000000003f782f */ /* 0x000fe20003800000 */
[----:B------:R-:W-:Y:S01]  /*0040*/  BSSY B0, `(.L_x_0) ;  /* 0x0000015000007945 */ /* 0x000fe20003800000 */
[--C-:B0-----:R-:W-:Y:S02]  /*0050*/  SHF.R.U32.HI R0, RZ, 0x5, R4.reuse ;  /* 0x00000005ff007819 */ /* 0x101fe40000011604 */
[----:B------:R-:W-:-:S03]  /*0060*/  SHF.R.U32.HI R2, RZ, 0x7, R4 ;  /* 0x00000007ff027819 */ /* 0x000fc60000011604 */
[----:B------:R-:W0:Y:S04]  /*0070*/  SHFL.IDX PT, R3, R0, RZ, 0x1f ;  /* 0x00001fff00037589 */ /* 0x000e2800000e0000 */
[----:B------:R-:W1:Y:S01]  /*0080*/  SHFL.IDX PT, R2, R2, RZ, 0x1f ;  /* 0x00001fff02027589 */ /* 0x000e6200000e0000 */
[----:B0-----:R-:W-:Y:S02]  /*0090*/  R2UR UR4, R3 ;  /* 0x00000000030472ca */ /* 0x001fe400000e0000 */
[----:B-1----:R-:W-:-:S11]  /*00a0*/  R2UR UR6, R2 ;  /* 0x00000000020672ca */ /* 0x002fd600000e0000 */
[----:B------:R-:W-:Y:S02]  /*00b0*/  USHF.R.S32.HI UR5, URZ, 0x1f, UR4 ;  /* 0x0000001f3f057899 */ /* 0x000fe40008011404 */
[----:B------:R-:W-:Y:S02]  /*00c0*/  ISETP.NE.OR P0, PT, RZ, UR4, !P0 ;  /* 0x00000004ff007c0c */ /* 0x000fe4000c705670 */
[----:B------:R-:W-:-:S04]  /*00d0*/  ULEA.HI UR5, UR5, UR4, URZ, 0x2 ;  /* 0x0000000405057291 */ /* 0x000fc8000f8f103f */
[----:B------:R-:W-:-:S04]  /*00e0*/  ULOP3.LUT UR5, UR5, 0xfffffffc, URZ, 0xc0, !UPT ;  /* 0xfffffffc05057892 */ /* 0x000fc8000f8ec03f */
[----:B------:R-:W-:-:S03]  /*00f0*/  UIADD3 UR8, UR4, -UR5, URZ ;  /* 0x8000000504087290 */ /* 0x000fc6000fffe03f */
[----:B------:R-:W-:Y:S09]  /*0100*/  @P0 BRA `(.L_x_1) ;  /* 0x0000000000200947 */ /* 0x000ff20003800000 */
[----:B------:R-:W-:Y:S02]  /*0110*/  ULDC.64 UR4, c[0x0][0x198] ;  /* 0x0000660000047ab9 */ /* 0x000fe40000000a00 */
[----:B------:R-:W-:Y:S02]  /*0120*/  UIADD3 UR10, UP0, UR4, 0xf0, URZ ;  /* 0x000000f0040a7890 */ /* 0x000fe4000ff1e03f */
[----:B------:R-:W-:Y:S02]  /*0130*/  UIADD3 UR4, UP1, UR4, 0x1f0, URZ ;  /* 0x000001f004047890 */ /* 0x000fe4000ff3e03f */
[----:B------:R-:W-:Y:S02]  /*0140*/  UIADD3.X UR11, URZ, UR5, URZ, UP0, !UPT ;  /* 0x000000053f0b7290 */ /* 0x000fe400087fe43f */
[----:B------:R-:W-:-:S07]  /*0150*/  UIADD3.X UR5, URZ, UR5, URZ, UP1, !UPT ;  /* 0x000000053f057290 */ /* 0x000fce0008ffe43f */
[----:B------:R0:W-:Y:S02]  /*0160*/  UTMACCTL.PF [UR10] ;  /* 0x000000000a0079b9 */ /* 0x0001e40008040000 */
[----:B------:R0:W-:Y:S02]  /*0170*/  UTMACCTL.PF [UR4] ;  /* 0x00000000040079b9 */ /* 0x0001e40008040000 */
[----:B0-----:R-:W-:Y:S01]  /*0180*/  NOP ;  /* 0x0000000000007918 */ /* 0x001fe20000000000 */
.L_x_1:
[----:B------:R-:W-:Y:S05]  /*0190*/  BSYNC B0 ;  /* 0x0000000000007941 */ /* 0x000fea0003800000 */
.L_x_0:
[----:B------:R-:W0:Y:S01]  /*01a0*/  SHFL.IDX PT, R3, R0, RZ, 0x1f ;  /* 0x00001fff00037589 */ /* 0x000e2200000e0000 */
[----:B------:R-:W-:Y:S01]  /*01b0*/  UISETP.NE.AND UP0, UPT, UR8, 0x3, UPT ;  /* 0x000000030800788c */ /* 0x000fe2000bf05270 */
[----:B------:R-:W-:Y:S01]  /*01c0*/  ISETP.NE.AND P1, PT, RZ, UR6, PT ;  /* 0x00000006ff007c0c */ /* 0x000fe2000bf25270 */
[----:B------:R-:W-:Y:S02]  /*01d0*/  UIADD3 UR10, UR6, -0x1, URZ ;  /* 0xffffffff060a7890 */ /* 0x000fe4000fffe03f */
[----:B------:R-:W-:Y:S02]  /*01e0*/  UISETP.EQ.OR UP0, UPT, UR8, URZ, !UP0 ;  /* 0x0000003f0800728c */ /* 0x000fe4000c702670 */
[----:B------:R-:W-:Y:S02]  /*01f0*/  UISETP.GE.U32.AND UP1, UPT, UR10, 0x2, UPT ;  /* 0x000000020a00788c */ /* 0x000fe4000bf26070 */
[----:B------:R-:W-:-:S04]  /*0200*/  UISETP.EQ.AND UP0, UPT, UR6, URZ, UP0 ;  /* 0x0000003f0600728c */ /* 0x000fc80008702270 */
[----:B------:R-:W-:-:S04]  /*0210*/  USEL UR13, URZ, 0x1, !UP0 ;  /* 0x000000013f0d7887 */ /* 0x000fc8000c000000 */
[----:B------:R-:W-:Y:S01]  /*0220*/  USEL UR13, UR13, 0x2, UP1 ;  /* 0x000000020d0d7887 */ /* 0x000fe20008800000 */
[----:B0-----:R-:W-:-:S13]  /*0230*/  ISETP.NE.AND P0, PT, R3, RZ, PT ;  /* 0x000000ff0300720c */ /* 0x001fda0003f05270 */
[----:B------:R-:W-:Y:S05]  /*0240*/  @P0 BRA `(.L_x_2) ;  /* 0x0000000000500947 */ /* 0x000fea0003800000 */
[----:B------:R-:W0:Y:S01]  /*0250*/  S2UR UR9, SR_CgaCtaId ;  /* 0x00000000000979c3 */ /* 0x000e220000008800 */
[----:B------:R-:W-:Y:S01]  /*0260*/  UMOV UR4, 0x400 ;  /* 0x0000040000047882 */ /* 0x000fe20000000000 */
[----:B------:R-:W-:Y:S01]  /*0270*/  UMOV UR5, 0x1 ;  /* 0x0000000100057882 */ /* 0x000fe20000000000 */
[----:B------:R-:W-:Y:S01]  /*0280*/  UMOV UR6, 0x4 ;  /* 0x0000000400067882 */ /* 0x000fe20000000000 */
[----:B------:R-:W-:Y:S01]  /*0290*/  ELECT P0, URZ, PT ;  /* 0x00000000003f782f */ /* 0x000fe20003800000 */
[----:B------:R-:W-:-:S04]  /*02a0*/  UIADD3 UR6, -UR6, 0x100000, URZ ;  /* 0x0010000006067890 */ /* 0x000fc8000fffe13f */
[----:B------:R-:W-:Y:S02]  /*02b0*/  USHF.L.U32 UR7, UR6, 0xb, URZ ;  /* 0x0000000b06077899 */ /* 0x000fe4000800063f */
[----:B------:R-:W-:Y:S02]  /*02c0*/  USHF.L.U32 UR6, UR6, 0x1, URZ ;  /* 0x0000000106067899 */ /* 0x000fe4000800063f */
[----:B0-----:R-:W-:Y:S02]  /*02d0*/  ULEA UR9, UR9, UR4, 0x18 ;  /* 0x0000000409097291 */ /* 0x001fe4000f8ec03f */
[----:B------:R-:W-:-:S04]  /*02e0*/  UIADD3 UR4, -UR5, 0x100000, URZ ;  /* 0x0010000005047890 */ /* 0x000fc8000fffe13f */
[----:B------:R-:W-:Y:S02]  /*02f0*/  USHF.L.U32 UR5, UR4, 0xb, URZ ;  /* 0x0000000b04057899 */ /* 0x000fe4000800063f */
[----:B------:R-:W-:Y:S01]  /*0300*/  USHF.L.U32 UR4, UR4, 0x1, URZ ;  /* 0x0000000104047899 */ /* 0x000fe2000800063f */
[----:B------:R-:W0:Y:S11]  /*0310*/  FENCE.VIEW.ASYNC.S ;  /* 0x00000000000073c6 */ /* 0x000e360000000000 */
[----:B0-----:R0:W1:Y:S01]  /*0320*/  SYNCS.EXCH.64 URZ, [UR9], UR4 ;  /* 0x00000004093f75b2 */ /* 0x0010620008000100 */
[----:B------:R0:W2:Y:S01]  /*0330*/  SYNCS.EXCH.64 URZ, [UR9+0x18], UR6 ;  /* 0x00001806093f75b2 */ /* 0x0000a20008000100 */
[----:B------:R0:W3:Y:S01]  /*0340*/  SYNCS.EXCH.64 URZ, [UR9+0x8], UR4 ;  /* 0x00000804093f75b2 */ /* 0x0000e20008000100 */
[----:B------:R0:W4:Y:S01]  /*0350*/  SYNCS.EXCH.64 URZ, [UR9+0x20], UR6 ;  /* 0x00002006093f75b2 */ /* 0x0001220008000100 */
[----:B------:R0:W0:Y:S01]  /*0360*/  SYNCS.EXCH.64 URZ, [UR9+0x10], UR4 ;  /* 0x00001004093f75b2 */ /* 0x0000220008000100 */
[----:B------:R0:W0:Y:S01]  /*0370*/  SYNCS.EXCH.64 URZ, [UR9+0x28], UR6 ;  /* 0x00002806093f75b2 */ /* 0x0000220008000100 */
[----:B------:R-:W-:Y:S01]  /*0380*/  NOP ;  /* 0x0000000000007918 */ /* 0x000fe20000000000 */
.L_x_2:
[----:B------:R-:W-:Y:S01]  /*0390*/  SHF.R.S32.HI R2, RZ, 0x1f, R4 ;  /* 0x0000001fff027819 */ /* 0x000fe20000011404 */
[----:B------:R-:W5:Y:S01]  /*03a0*/  SHFL.IDX PT, R0, R0, RZ, 0x1f ;  /* 0x00001fff00007589 */ /* 0x000f6200000e0000 */
[----:B0-----:R-:W0:Y:S01]  /*03b0*/  S2UR UR9, SR_CTAID.X ;  /* 0x00000000000979c3 */ /* 0x001e220000002500 */
[----:B------:R-:W-:Y:S02]  /*03c0*/  ELECT P0, URZ, PT ;  /* 0x00000000003f782f */ /* 0x000fe40003800000 */
[----:B------:R-:W-:Y:S01]  /*03d0*/  LEA.HI R2, R2, R4, RZ, 0x7 ;  /* 0x0000000402027211 */ /* 0x000fe200078f38ff */
[----:B------:R-:W-:Y:S01]  /*03e0*/  ULDC UR4, c[0x0][0x150] ;  /* 0x0000540000047ab9 */ /* 0x000fe20000000800 */
[----:B------:R-:W-:Y:S01]  /*03f0*/  SHF.R.S32.HI R6, RZ, 0x1f, R3 ;  /* 0x0000001fff067819 */ /* 0x000fe20000011403 */
[----:B------:R-:W-:Y:S01]  /*0400*/  NOP ;  /* 0x0000000000007918 */ /* 0x000fe20000000000 */
[----:B------:R-:W-:Y:S01]  /*0410*/  LOP3.LUT R2, R2, 0xffffff80, RZ, 0xc0, !PT ;  /* 0xffffff8002027812 */ /* 0x000fe200078ec0ff */
[----:B------:R-:W-:Y:S01]  /*0420*/  NOP ;  /* 0x0000000000007918 */ /* 0x000fe20000000000 */
[----:B------:R-:W-:Y:S01]  /*0430*/  LEA.HI R6, R6, R3, RZ, 0x2 ;  /* 0x0000000306067211 */ /* 0x000fe200078f10ff */
[----:B------:R-:W1:Y:S02]  /*0440*/  LDC R8, c[0x0][0x144] ;  /* 0x00005100ff087b82 */ /* 0x000e640000000800 */
[----:B------:R-:W-:Y:S01]  /*0450*/  IMAD.IADD R4, R4, 0x1, -R2 ;  /* 0x0000000104047824 */ /* 0x000fe200078e0a02 */
[----:B------:R-:W-:Y:S01]  /*0460*/  LOP3.LUT R6, R6, 0x3ffffffc, RZ, 0xc0, !PT ;  /* 0x3ffffffc06067812 */ /* 0x000fe200078ec0ff */
[----:B------:R-:W2:Y:S03]  /*0470*/  S2R R2, SR_CTAID.Y ;  /* 0x0000000000027919 */ /* 0x000ea60000002600 */
[----:B------:R-:W-:Y:S01]  /*0480*/  SHF.R.S32.HI R5, RZ, 0x1f, R4 ;  /* 0x0000001fff057819 */ /* 0x000fe20000011404 */
[----:B------:R-:W-:Y:S01]  /*0490*/  IMAD.IADD R6, R3, 0x1, -R6 ;  /* 0x0000000103067824 */ /* 0x000fe200078e0a06 */
[----:B------:R-:W3:Y:S02]  /*04a0*/  LDC R13, c[0x0][0x148] ;  /* 0x00005200ff0d7b82 */ /* 0x000ee40000000800 */
[----:B------:R-:W-:-:S02]  /*04b0*/  LEA.HI R5, R5, R4, RZ, 0x3 ;  /* 0x0000000405057211 */ /* 0x000fc400078f18ff */
[----:B-----5:R-:W-:Y:S02]  /*04c0*/  ISETP.NE.OR P0, PT, R0, RZ, !P0 ;  /* 0x000000ff0000720c */ /* 0x020fe40004705670 */
[--C-:B------:R-:W-:Y:S02]  /*04d0*/  SHF.R.S32.HI R0, RZ, 0x3, R5.reuse ;  /* 0x00000003ff007819 */ /* 0x100fe40000011405 */
[----:B------:R-:W-:Y:S02]  /*04e0*/  SHF.R.S32.HI R5, RZ, 0x1f, R5 ;  /* 0x0000001fff057819 */ /* 0x000fe40000011405 */
[----:B0-----:R-:W-:Y:S02]  /*04f0*/  I2FP.F32.U32 R7, UR9 ;  /* 0x0000000900077c45 */ /* 0x001fe40008201000 */
[----:B------:R-:W-:-:S03]  /*0500*/  LEA.HI R5, R5, R0, RZ, 0x2 ;  /* 0x0000000005057211 */ /* 0x000fc600078f10ff */
[----:B------:R-:W-:Y:S01]  /*0510*/  FMUL R7, R7, UR4 ;  /* 0x0000000407077c20 */ /* 0x000fe20008400000 */
[----:B------:R-:W-:Y:S01]  /*0520*/  LOP3.LUT R5, R5, 0xfffffffc, RZ, 0xc0, !PT ;  /* 0xfffffffc05057812 */ /* 0x000fe200078ec0ff */
[----:B------:R-:W-:Y:S01]  /*0530*/  VOTEU.ALL UP0, P0 ;  /* 0x00000000003f7886 */ /* 0x000fe20000000000 */
[----:B------:R-:W-:Y:S01]  /*0540*/  ULDC UR4, c[0x0][0x154] ;  /* 0x0000550000047ab9 */ /* 0x000fe20000000800 */
[----:B------:R-:W-:Y:S02]  /*0550*/  VOTEU.ALL UP1, P0 ;  /* 0x00000000003f7886 */ /* 0x000fe40000020000 */
[----:B------:R-:W0:Y:S01]  /*0560*/  F2I.U32.TRUNC.NTZ R7, R7 ;  /* 0x0000000700077305 */ /* 0x000e22000020f000 */
[----:B------:R-:W-:Y:S01]  /*0570*/  IMAD.IADD R5, R0, 0x1, -R5 ;  /* 0x0000000100057824 */ /* 0x000fe200078e0a05 */
[----:B------:R-:W5:Y:S01]  /*0580*/  @!UP0 S2UR UR7, SR_CgaCtaId ;  /* 0x00000000000789c3 */ /* 0x000f620000008800 */
[----:B------:R-:W-:Y:S02]  /*0590*/  @!UP0 UMOV UR6, 0x400 ;  /* 0x0000040000068882 */ /* 0x000fe40000000000 */
[----:B------:R-:W-:Y:S01]  /*05a0*/  IMAD R5, R6, 0x4, R5 ;  /* 0x0000000406057824 */ /* 0x000fe200078e0205 */
[----:B--2---:R-:W-:-:S04]  /*05b0*/  I2FP.F32.U32 R6, R2 ;  /* 0x0000000200067245 */ /* 0x004fc80000201000 */
[----:B------:R-:W-:Y:S01]  /*05c0*/  LEA.HI R0, R5, R5, RZ, 0x1 ;  /* 0x0000000505007211 */ /* 0x000fe200078f08ff */
[----:B------:R-:W-:Y:S01]  /*05d0*/  FMUL R6, R6, UR4 ;  /* 0x0000000406067c20 */ /* 0x000fe20008400000 */
[----:B------:R-:W-:Y:S02]  /*05e0*/  UMOV UR4, 0x20 ;  /* 0x0000002000047882 */ /* 0x000fe40000000000 */
[----:B------:R-:W-:Y:S01]  /*05f0*/  LOP3.LUT R0, R0, 0xfffffffe, RZ, 0xc0, !PT ;  /* 0xfffffffe00007812 */ /* 0x000fe200078ec0ff */
[----:B0-----:R-:W-:Y:S01]  /*0600*/  IMAD.MOV R11, RZ, RZ, -R7 ;  /* 0x000000ffff0b7224 */ /* 0x001fe200078e0a07 */
[----:B------:R-:W-:-:S04]  /*0610*/  @!UP0 UIADD3 UR4, -UR4, 0x100000, URZ ;  /* 0x0010000004048890 */ /* 0x000fc8000fffe13f */
[----:B------:R-:W-:Y:S02]  /*0620*/  @!UP0 USHF.L.U32 UR5, UR4, 0xb, URZ ;  /* 0x0000000b04058899 */ /* 0x000fe4000800063f */
[----:B------:R-:W-:Y:S01]  /*0630*/  @!UP0 USHF.L.U32 UR4, UR4, 0x1, URZ ;  /* 0x0000000104048899 */ /* 0x000fe2000800063f */
[----:B------:R-:W0:Y:S01]  /*0640*/  F2I.U32.TRUNC.NTZ R6, R6 ;  /* 0x0000000600067305 */ /* 0x000e22000020f000 */
[----:B------:R-:W2:Y:S01]  /*0650*/  LDC R7, c[0x0][0x140] ;  /* 0x00005000ff077b82 */ /* 0x000ea20000000800 */
[----:B-1----:R-:W-:Y:S02]  /*0660*/  IMAD R11, R8, R11, UR9 ;  /* 0x00000009080b7e24 */ /* 0x002fe4000f8e020b */
[----:B------:R-:W-:-:S05]  /*0670*/  IMAD.IADD R0, R5, 0x1, -R0 ;  /* 0x0000000105007824 */ /* 0x000fca00078e0a00 */
[----:B------:R-:W-:Y:S01]  /*0680*/  ISETP.NE.AND P2, PT, R0, R11, PT ;  /* 0x0000000b0000720c */ /* 0x000fe20003f45270 */
[C---:B------:R-:W-:Y:S01]  /*0690*/  IMAD.SHL.U32 R0, R5.reuse, 0x4, RZ ;  /* 0x0000000405007824 */ /* 0x040fe200078e00ff */
[----:B-----5:R-:W-:Y:S01]  /*06a0*/  @!UP0 ULEA UR6, UR7, UR6, 0x18 ;  /* 0x0000000607068291 */ /* 0x020fe2000f8ec03f */
[----:B------:R-:W-:Y:S01]  /*06b0*/  VOTEU.ALL UP0, P0 ;  /* 0x00000000003f7886 */ /* 0x000fe20000000000 */
[----:B------:R-:W-:Y:S01]  /*06c0*/  LOP3.LUT P0, RZ, R4, 0x7, RZ, 0xc0, !PT ;  /* 0x0000000704ff7812 */ /* 0x000fe2000780c0ff */
[----:B0-----:R-:W-:Y:S01]  /*06d0*/  IMAD.MOV R12, RZ, RZ, -R6 ;  /* 0x000000ffff0c7224 */ /* 0x001fe200078e0a06 */
[----:B------:R-:W-:-:S03]  /*06e0*/  LOP3.LUT R9, R5, 0xc, R0, 0x78, !PT ;  /* 0x0000000c05097812 */ /* 0x000fc600078e7800 */
[----:B---3--:R-:W-:Y:S01]  /*06f0*/  IMAD R5, R13, R12, R2 ;  /* 0x0000000c0d057224 */ /* 0x008fe200078e0202 */
[C---:B------:R-:W-:Y:S01]  /*0700*/  ISETP.LT.U32.AND P0, PT, R9.reuse, 0x2, !P0 ;  /* 0x000000020900780c */ /* 0x040fe20004701070 */
[----:B------:R0:W-:Y:S02]  /*0710*/  STL [R1+0x458], R9 ;  /* 0x0004580901007387 */ /* 0x0001e40000100800 */
[----:B------:R-:W-:Y:S02]  /*0720*/  @P2 LEA.HI R0, R9, R9, RZ, 0x1 ;  /* 0x0000000909002211 */ /* 0x000fe400078f08ff */
[----:B------:R-:W1:Y:S02]  /*0730*/  FENCE.VIEW.ASYNC.S ;  /* 0x00000000000073c6 */ /* 0x000e640000000000 */
[----:B-1----:R0:W1:Y:S01]  /*0740*/  @!UP0 SYNCS.EXCH.64 URZ, [UR6+0x40], UR4 ;  /* 0x00004004063f85b2 */ /* 0x0020620008000100 */
[----:B--2---:R-:W-:Y:S02]  /*0750*/  ISETP.EQ.U32.AND P5, PT, R7, 0x1, PT ;  /* 0x000000010700780c */ /* 0x004fe40003fa2070 */
[----:B------:R-:W-:-:S04]  /*0760*/  @P2 SHF.R.S32.HI R0, RZ, 0x1, R0 ;  /* 0x00000001ff002819 */ /* 0x000fc80000011400 */
[----:B------:R-:W-:Y:S01]  /*0770*/  @P2 ISETP.NE.AND P3, PT, R0, R5, PT ;  /* 0x000000050000220c */ /* 0x000fe20003f65270 */
[----:B------:R-:W-:Y:S01]  /*0780*/  IMAD.MOV.U32 R0, RZ, RZ, 0x1 ;  /* 0x00000001ff007424 */ /* 0x000fe200078e00ff */
[----:B------:R-:W-:Y:S02]  /*0790*/  SEL R5, RZ, 0x1, !P0 ;  /* 0x00000001ff057807 */ /* 0x000fe40004000000 */
[----:B------:R-:W-:-:S04]  /*07a0*/  @P2 SEL R0, RZ, 0x1, P3 ;  /* 0x00000001ff002807 */ /* 0x000fc80001800000 */
[----:B------:R-:W-:Y:S01]  /*07b0*/  LOP3.LUT R0, R0, R5, RZ, 0xc0, !PT ;  /* 0x0000000500007212 */ /* 0x000fe200078ec0ff */
[----:B------:R0:W2:Y:S01]  /*07c0*/  @!UP1 SYNCS.EXCH.64 URZ, [UR6+0x48], UR4 ;  /* 0x00004804063f95b2 */ /* 0x0000a20008000100 */
[----:B------:R-:W-:-:S03]  /*07d0*/  NOP ;  /* 0x0000000000007918 */ /* 0x000fc60000000000 */
[----:B------:R0:W-:Y:S01]  /*07e0*/  STL [R1+0x454], R0 ;  /* 0x0004540001007387 */ /* 0x0001e20000100800 */
[----:B-1----:R-:W-:Y:S05]  /*07f0*/  @!P5 BRA `(.L_x_3) ;  /* 0x000000000008d947 */ /* 0x002fea0003800000 */
[----:B--2-4-:R-:W-:Y:S01]  /*0800*/  UCGABAR_ARV ;  /* 0x00000000000079c7 */ /* 0x014fe20008000000 */
[----:B------:R-:W-:Y:S05]  /*0810*/  BRA `(.L_x_4) ;  /* 0x0000000000047947 */ /* 0x000fea0003800000 */
.L_x_3:
[----:B--2-4-:R-:W-:Y:S01]  /*0820*/  NOP ;  /* 0x0000000000007918 */ /* 0x014fe20000000000 */
.L_x_4:
[----:B0-----:R-:W0:Y:S01]  /*0830*/  LDC R0, c[0x0][0x65c] ;  /* 0x00019700ff007b82 */ /* 0x001e220000000800 */
[----:B------:R-:W-:Y:S02]  /*0840*/  IMAD.U32 R4, RZ, RZ, UR9 ;  /* 0x00000009ff047e24 */ /* 0x000fe4000f8e00ff */
[----:B------:R-:W-:Y:S01]  /*0850*/  IMAD.MOV.U32 R5, RZ, RZ, RZ ;  /* 0x000000ffff057224 */ /* 0x000fe200078e00ff */
[----:B0-----:R-:W-:-:S13]  /*0860*/  ISETP.NE.AND P4, PT, R0, 0x1, PT ;  /* 0x000000010000780c */ /* 0x001fda0003f85270 */
[----:B------:R-:W0:Y:S01]  /*0870*/  @P4 LDC R7, c[0x0][0x10] ;  /* 0x00000400ff074b82 */ /* 0x000e220000000800 */
[----:B------:R-:W-:Y:S02]  /*0880*/  @P4 IMAD.MOV.U32 R3, RZ, RZ, RZ ;  /* 0x000000ffff034224 */ /* 0x000fe400078e00ff */
[----:B------:R-:W-:-:S05]  /*0890*/  @P4 IMAD.MOV.U32 R15, RZ, RZ, RZ ;  /* 0x000000ffff0f4224 */ /* 0x000fca00078e00ff */
[----:B------:R-:W1:Y:S01]  /*08a0*/  @!P4 LDC R9, c[0x0][0xc] ;  /* 0x00000300ff09cb82 */ /* 0x000e620000000800 */
[----:B0-----:R-:W-:-:S04]  /*08b0*/  @P4 IMAD.WIDE.U32 R6, R7, UR9, R2 ;  /* 0x0000000907064c25 */ /* 0x001fc8000f8e0002 */
[----:B------:R-:W-:Y:S02]  /*08c0*/  @P4 IMAD.MOV.U32 R8, RZ, RZ, R6 ;  /* 0x000000ffff084224 */ /* 0x000fe400078e0006 */
[----:B------:R-:W-:Y:S02]  /*08d0*/  @P4 IMAD.IADD R16, R7, 0x1, R15 ;  /* 0x0000000107104824 */ /* 0x000fe400078e020f */
[----:B-1----:R-:W-:-:S04]  /*08e0*/  @!P4 IMAD.WIDE.U32 R4, R2, R9, R4 ;  /* 0x000000090204c225 */ /* 0x002fc800078e0004 */
[----:B------:R-:W-:Y:S02]  /*08f0*/  @!P4 IMAD.MOV.U32 R8, RZ, RZ, R4 ;  /* 0x000000ffff08c224 */ /* 0x000fe400078e0004 */
[----:B------:R-:W-:-:S03]  /*0900*/  @!P4 IMAD.MOV.U32 R16, RZ, RZ, R5 ;  /* 0x000000ffff10c224 */ /* 0x000fc600078e0005 */
[----:B------:R0:W-:Y:S04]  /*0910*/  STL [R1+0x460], R8 ;  /* 0x0004600801007387 */ /* 0x0001e80000100800 */
[----:B------:R0:W-:Y:S01]  /*0920*/  STL [R1+0x45c], R16 ;  /* 0x00045c1001007387 */ /* 0x0001e20000100800 */
[----:B------:R-:W-:Y:S05]  /*0930*/  @!P5 BRA `(.L_x_5) ;  /* 0x00000000000cd947 */ /* 0x000fea0003800000 */
[----:B------:R-:W-:Y:S01]  /*0940*/  UCGABAR_WAIT ;  /* 0x0000000000007dc7 */ /* 0x000fe20008000000 */
[----:B------:R-:W-:Y:S01]  /*0950*/  CCTL.IVALL ;  /* 0x00000000ff00798f */ /* 0x000fe20002000000 */
[----:B------:R-:W-:Y:S05]  /*0960*/  BRA `(.L_x_6) ;  /* 0x0000000000047947 */ /* 0x000fea0003800000 */
.L_x_5:
[----:B------:R-:W-:Y:S06]  /*0970*/  BAR.SYNC.DEFER_BLOCKING 0x0 ;  /* 0x0000000000007b1d */ /* 0x000fec0000010000 */
.L_x_6:
[----:B------:R-:W-:Y:S05]  /*0980*/  @!P1 BRA `(.L_x_7) ;  /* 0x0000023000f49947 */ /* 0x000fea0003800000 */
[----:B------:R-:W-:-:S06]  /*0990*/  UISETP.GT.U32.AND UP0, UPT, UR10, 0x1, UPT ;  /* 0x000000010a00788c */ /* 0x000fcc000bf04070 */
[----:B------:R-:W-:-:S13]  /*09a0*/  PLOP3.LUT P0, PT, PT, PT, UP0, 0x80, 0x0 ;  /* 0x000000000000781c */ /* 0x000fda0003f0f008 */
[----:B------:R-:W-:Y:S05]  /*09b0*/  @P0 EXIT ;  /* 0x000000000000094d */ /* 0x000fea0003800000 */
[----:B------:R-:W-:Y:S01]  /*09c0*/  IMAD.MOV.U32 R5, RZ, RZ, -0x1 ;  /* 0xffffffffff057424 */ /* 0x000fe200078e00ff */
[----:B------:R-:W-:Y:S01]  /*09d0*/  ULDC.64 UR4, c[0x0][0x650] ;  /* 0x0001940000047ab9 */ /* 0x000fe20000000a00 */
[----:B------:R-:W-:Y:S01]  /*09e0*/  IMAD.MOV.U32 R4, RZ, RZ, -0x1 ;  /* 0xffffffffff047424 */ /* 0x000fe200078e00ff */
[----:B------:R-:W-:Y:S01]  /*09f0*/  ISETP.GE.U32.AND P0, PT, R8, UR4, PT ;  /* 0x0000000408007c0c */ /* 0x000fe2000bf06070 */
[----:B------:R-:W-:Y:S01]  /*0a00*/  UMOV UR10, 0xffffffff ;  /* 0xffffffff000a7882 */ /* 0x000fe20000000000 */
[----:B------:R1:W-:Y:S01]  /*0a10*/  STL [R1+0x468], R5 ;  /* 0x0004680501007387 */ /* 0x0003e20000100800 */
[----:B------:R-:W-:Y:S02]  /*0a20*/  PRMT R0, RZ, 0x7610, R0 ;  /* 0x00007610ff007816 */ /* 0x000fe40000000000 */
[----:B------:R-:W-:Y:S01]  /*0a30*/  ISETP.GE.U32.AND.EX P0, PT, R16, UR5, PT, P0 ;  /* 0x0000000510007c0c */ /* 0x000fe2000bf06100 */
[----:B------:R1:W-:-:S12]  /*0a40*/  STL [R1+0x464], R4 ;  /* 0x0004640401007387 */ /* 0x0003d80000100800 */
[----:B-1----:R-:W-:Y:S05]  /*0a50*/  @P0 BRA `(.L_x_8) ;  /* 0x00000004003c0947 */ /* 0x002fea0003800000 */
[----:B------:R-:W-:Y:S01]  /*0a60*/  ULDC.64 UR14, c[0x0][0x628] ;  /* 0x00018a00000e7ab9 */ /* 0x000fe20000000a00 */
[----:B------:R-:W1:Y:S01]  /*0a70*/  LDC.64 R6, c[0x0][0x620] ;  /* 0x00018800ff067b82 */ /* 0x000e620000000a00 */
[----:B------:R-:W-:Y:S01]  /*0a80*/  ISETP.NE.U32.AND P0, PT, RZ, UR14, PT ;  /* 0x0000000eff007c0c */ /* 0x000fe2000bf05070 */
[----:B------:R-:W-:Y:S01]  /*0a90*/  ULDC UR11, c[0x0][0x630] ;  /* 0x00018c00000b7ab9 */ /* 0x000fe20000000800 */
[----:B------:R-:W-:Y:S02]  /*0aa0*/  R2UR UR4, R8 ;  /* 0x00000000080472ca */ /* 0x000fe400000e0000 */
[----:B------:R-:W-:Y:S02]  /*0ab0*/  ISETP.NE.AND.EX P0, PT, RZ, UR15, PT, P0 ;  /* 0x0000000fff007c0c */ /* 0x000fe4000bf05300 */
[----:B------:R-:W-:-:S11]  /*0ac0*/  R2UR UR5, R16 ;  /* 0x00000000100572ca */ /* 0x000fd600000e0000 */
[----:B------:R-:W-:Y:S05]  /*0ad0*/  @!P0 BRA `(.L_x_9) ;  /* 0x0000000000308947 */ /* 0x000fea0003800000 */
[----:B------:R-:W-:Y:S01]  /*0ae0*/  R2UR UR4, R8 ;  /* 0x00000000080472ca */ /* 0x000fe200000e0000 */
[----:B------:R-:W-:Y:S01]  /*0af0*/  ULDC UR8, c[0x0][0x634] ;  /* 0x00018d0000087ab9 */ /* 0x000fe20000000800 */
[----:B------:R-:W-:-:S11]  /*0b00*/  R2UR UR10, R16 ;  /* 0x00000000100a72ca */ /* 0x000fd600000e0000 */
[----:B------:R-:W-:-:S04]  /*0b10*/  UIADD3 UR8, UP0, UR4, UR8, URZ ;  /* 0x0000000804087290 */ /* 0x000fc8000ff1e03f */
[----:B------:R-:W-:-:S04]  /*0b20*/  UIADD3.X UR10, URZ, UR10, URZ, UP0, !UPT ;  /* 0x0000000a3f0a7290 */ /* 0x000fc800087fe43f */
[----:B------:R-:W-:-:S04]  /*0b30*/  UIMAD.WIDE.U32 UR4, UR10, UR14, URZ ;  /* 0x0000000e0a0472a5 */ /* 0x000fc8000f8e003f */
[----:B------:R-:W-:Y:S02]  /*0b40*/  UIMAD.WIDE.U32 UR6, UP0, UR8, UR15, UR4 ;  /* 0x0000000f080672a5 */ /* 0x000fe4000f800004 */
[----:B------:R-:W-:Y:S02]  /*0b50*/  UIMAD.WIDE.U32 UR4, UR8, UR14, URZ ;  /* 0x0000000e080472a5 */ /* 0x000fe4000f8e003f */
[----:B------:R-:W-:Y:S02]  /*0b60*/  UIADD3.X UR9, URZ, URZ, URZ, UP0, !UPT ;  /* 0x0000003f3f097290 */ /* 0x000fe400087fe43f */
[----:B------:R-:W-:Y:S01]  /*0b70*/  UIADD3 URZ, UP0, UR5, UR6, URZ ;  /* 0x00000006053f7290 */ /* 0x000fe2000ff1e03f */
[----:B------:R-:W-:-:S03]  /*0b80*/  UMOV UR8, UR7 ;  /* 0x0000000700087c82 */ /* 0x000fc60008000000 */
[----:B------:R-:W-:-:S12]  /*0b90*/  UIMAD.WIDE.U32.X UR4, UR10, UR15, UR8, UP0 ;  /* 0x0000000f0a0472a5 */ /* 0x000fd800080e0408 */
.L_x_9:
[----:B------:R-:W-:Y:S01]  /*0ba0*/  USHF.R.U64 UR10, UR4, UR11, UR5 ;  /* 0x0000000b040a7299 */ /* 0x000fe20008001205 */
[----:B------:R-:W2:Y:S01]  /*0bb0*/  LDC.64 R20, c[0x0][0x640] ;  /* 0x00019000ff147b82 */ /* 0x000ea20000000a00 */
[----:B------:R-:W-:Y:S01]  /*0bc0*/  USHF.R.U32.HI UR4, URZ, UR11, UR5 ;  /* 0x0000000b3f047299 */ /* 0x000fe20008011605 */
[----:B------:R-:W-:Y:S02]  /*0bd0*/  IMAD.MOV.U32 R4, RZ, RZ, R8 ;  /* 0x000000ffff047224 */ /* 0x000fe400078e0008 */
[----:B------:R-:W-:Y:S01]  /*0be0*/  IMAD R12, R13, R12, R2 ;  /* 0x0000000c0d0c7224 */ /* 0x000fe200078e0202 */
[----:B------:R-:W-:Y:S01]  /*0bf0*/  IADD3 R3, P0, RZ, -UR10, RZ ;  /* 0x8000000aff037c10 */ /* 0x000fe2000ff1e0ff */
[----:B------:R-:W-:Y:S02]  /*0c00*/  IMAD.MOV.U32 R13, RZ, RZ, 0x1 ;  /* 0x00000001ff0d7424 */ /* 0x000fe400078e00ff */
[----:B------:R-:W3:Y:S02]  /*0c10*/  LDC R10, c[0x0][0x618] ;  /* 0x00018600ff0a7b82 */ /* 0x000ee40000000800 */
[----:B------:R-:W-:-:S04]  /*0c20*/  IMAD.X R5, RZ, RZ, ~UR4, P0 ;  /* 0x80000004ff057e24 */ /* 0x000fc800080e06ff */
[-C--:B-1----:R-:W-:Y:S02]  /*0c30*/  IMAD R0, R5, R6.reuse, RZ ;  /* 0x0000000605007224 */ /* 0x082fe400078e02ff */
[----:B------:R-:W1:Y:S01]  /*0c40*/  LDC R14, c[0x0][0x608] ;  /* 0x00018200ff0e7b82 */ /* 0x000e620000000800 */
[----:B------:R-:W-:Y:S02]  /*0c50*/  IMAD.MOV.U32 R5, RZ, RZ, R16 ;  /* 0x000000ffff057224 */ /* 0x000fe400078e0010 */
[----:B------:R-:W-:-:S05]  /*0c60*/  IMAD.WIDE.U32 R4, R3, R6, R4 ;  /* 0x0000000603047225 */ /* 0x000fca00078e0004 */
[----:B------:R-:W4:Y:S01]  /*0c70*/  LDC R18, c[0x0][0x658] ;  /* 0x00019600ff127b82 */ /* 0x000f220000000800 */
[----:B------:R-:W-:Y:S01]  /*0c80*/  IMAD R3, R3, R7, R0 ;  /* 0x0000000703037224 */ /* 0x000fe200078e0200 */
[----:B--2---:R-:W-:-:S03]  /*0c90*/  ISETP.NE.U32.AND P0, PT, R20, RZ, PT ;  /* 0x000000ff1400720c */ /* 0x004fc60003f05070 */
[----:B------:R-:W-:Y:S01]  /*0ca0*/  IMAD.IADD R3, R5, 0x1, R3 ;  /* 0x0000000105037824 */ /* 0x000fe200078e0203 */
[----:B------:R-:W-:Y:S01]  /*0cb0*/  ISETP.NE.AND.EX P0, PT, R21, RZ, PT, P0 ;  /* 0x000000ff1500720c */ /* 0x000fe20003f05300 */
[----:B------:R-:W-:Y:S01]  /*0cc0*/  IMAD.MOV.U32 R5, RZ, RZ, -0x1 ;  /* 0xffffffffff057424 */ /* 0x000fe200078e00ff */
[----:B0-----:R-:W0:Y:S02]  /*0cd0*/  LDC R16, c[0x0][0x600] ;  /* 0x00018000ff107b82 */ /* 0x001e240000000800 */
[-CC-:B---3--:R-:W-:Y:S02]  /*0ce0*/  SHF.R.U64 R8, R4, R10.reuse, R3.reuse ;  /* 0x0000000a04087219 */ /* 0x188fe40000001203 */
[----:B------:R-:W-:-:S04]  /*0cf0*/  SHF.R.U32.HI R3, RZ, R10, R3 ;  /* 0x0000000aff037219 */ /* 0x000fc80000011603 */
[----:B------:R-:W2:Y:S01]  /*0d00*/  LDC R15, c[0x0][0x648] ;  /* 0x00019200ff0f7b82 */ /* 0x000ea20000000800 */
[-CC-:B-1----:R-:W-:Y:S02]  /*0d10*/  SHF.R.U64 R23, R8, R14.reuse, R3.reuse ;  /* 0x0000000e08177219 */ /* 0x182fe40000001203 */
[----:B------:R-:W-:-:S05]  /*0d20*/  SHF.R.U32.HI R3, RZ, R14, R3 ;  /* 0x0000000eff037219 */ /* 0x000fca0000011603 */
[----:B------:R-:W1:Y:S01]  /*0d30*/  LDC R17, c[0x0][0x638] ;  /* 0x00018e00ff117b82 */ /* 0x000e620000000800 */
[-CC-:B----4-:R-:W-:Y:S02]  /*0d40*/  SHF.R.U64 R10, R23, R18.reuse, R3.reuse ;  /* 0x00000012170a7219 */ /* 0x190fe40000001203 */
[-C--:B------:R-:W-:Y:S02]  /*0d50*/  SHF.L.U32 R0, R5, R18.reuse, RZ ;  /* 0x0000001205007219 */ /* 0x080fe400000006ff */
[----:B------:R-:W-:Y:S01]  /*0d60*/  SHF.R.U32.HI R3, RZ, R18, R3 ;  /* 0x00000012ff037219 */ /* 0x000fe20000011603 */
[----:B------:R-:W-:Y:S01]  /*0d70*/  IMAD.MOV.U32 R2, RZ, RZ, R10 ;  /* 0x000000ffff027224 */ /* 0x000fe200078e000a */
[----:B------:R-:W-:Y:S01]  /*0d80*/  LOP3.LUT R0, RZ, R0, RZ, 0x33, !PT ;  /* 0x00000000ff007212 */ /* 0x000fe200078e33ff */
[----:B------:R-:W3:Y:S01]  /*0d90*/  LDC R19, c[0x0][0x610] ;  /* 0x00018400ff137b82 */ /* 0x000ee20000000800 */
[----:B------:R-:W-:Y:S05]  /*0da0*/  @!P0 BRA `(.L_x_10) ;  /* 0x0000000000288947 */ /* 0x000fea0003800000 */
[----:B------:R-:W4:Y:S02]  /*0db0*/  LDC R7, c[0x0][0x64c] ;  /* 0x00019300ff077b82 */ /* 0x000f240000000800 */
[----:B----4-:R-:W-:-:S05]  /*0dc0*/  IADD3 R7, P0, R10, R7, RZ ;  /* 0x000000070a077210 */ /* 0x010fca0007f1e0ff */
[----:B------:R-:W-:-:S04]  /*0dd0*/  IMAD.X R9, RZ, RZ, R3, P0 ;  /* 0x000000ffff097224 */ /* 0x000fc800000e0603 */
[----:B------:R-:W-:-:S04]  /*0de0*/  IMAD.WIDE.U32 R2, R9, R20, RZ ;  /* 0x0000001409027225 */ /* 0x000fc800078e00ff */
[----:B------:R-:W-:-:S04]  /*0df0*/  IMAD.WIDE.U32 R4, P0, R7, R21, R2 ;  /* 0x0000001507047225 */ /* 0x000fc80007800002 */
[----:B------:R-:W-:-:S04]  /*0e00*/  IMAD.WIDE.U32 R2, R7, R20, RZ ;  /* 0x0000001407027225 */ /* 0x000fc800078e00ff */
[----:B------:R-:W-:Y:S01]  /*0e10*/  IMAD.X R7, RZ, RZ, RZ, P0 ;  /* 0x000000ffff077224 */ /* 0x000fe200000e06ff */
[----:B------:R-:W-:Y:S01]  /*0e20*/  IADD3 RZ, P0, R3, R4, RZ ;  /* 0x0000000403ff7210 */ /* 0x000fe20007f1e0ff */
[----:B------:R-:W-:-:S04]  /*0e30*/  IMAD.MOV.U32 R6, RZ, RZ, R5 ;  /* 0x000000ffff067224 */ /* 0x000fc800078e0005 */
[----:B------:R-:W-:-:S08]  /*0e40*/  IMAD.WIDE.U32.X R2, R9, R21, R6, P0 ;  /* 0x0000001509027225 */ /* 0x000fd000000e0406 */
.L_x_10:
[----:B--2---:R-:W-:Y:S01]  /*0e50*/  SHF.R.U64 R4, R2, R15, R3 ;  /* 0x0000000f02047219 */ /* 0x004fe20000001203 */
[----:B0-----:R-:W-:Y:S01]  /*0e60*/  VIADD R5, R16, 0xffffffff ;  /* 0xffffffff10057836 */ /* 0x001fe20000000000 */
[----:B------:R-:W-:Y:S02]  /*0e70*/  SHF.L.U32 R2, R13, R18, RZ ;  /* 0x000000120d027219 */ /* 0x000fe400000006ff */
[----:B------:R-:W-:Y:S01]  /*0e80*/  LOP3.LUT R3, R23, R0, RZ, 0xc0, !PT ;  /* 0x0000000017037212 */ /* 0x000fe200078ec0ff */
[----:B------:R-:W-:Y:S01]  /*0e90*/  IMAD.MOV R6, RZ, RZ, -R4 ;  /* 0x000000ffff067224 */ /* 0x000fe200078e0a04 */
[----:B------:R-:W-:Y:S02]  /*0ea0*/  SEL R0, R11, R12, !P4 ;  /* 0x0000000c0b007207 */ /* 0x000fe40006000000 */
[----:B------:R-:W-:Y:S01]  /*0eb0*/  LOP3.LUT R5, R8, R5, RZ, 0xc0, !PT ;  /* 0x0000000508057212 */ /* 0x000fe200078ec0ff */
[----:B------:R-:W-:Y:S02]  /*0ec0*/  IMAD R7, R2, R4, R3 ;  /* 0x0000000402077224 */ /* 0x000fe400078e0203 */
[----:B-1----:R-:W-:-:S02]  /*0ed0*/  IMAD R3, R6, R17, R10 ;  /* 0x0000001106037224 */ /* 0x002fc400078e020a */
[----:B---3--:R-:W-:Y:S02]  /*0ee0*/  IMAD R2, R7, R19, R0 ;  /* 0x0000001307027224 */ /* 0x008fe400078e0200 */
[----:B------:R-:W-:Y:S02]  /*0ef0*/  IMAD R3, R3, R16, R5 ;  /* 0x0000001003037224 */ /* 0x000fe400078e0205 */
[----:B------:R-:W-:-:S03]  /*0f00*/  IMAD.MOV.U32 R0, RZ, RZ, 0x1 ;  /* 0x00000001ff007424 */ /* 0x000fc600078e00ff */
[----:B------:R-:W-:Y:S02]  /*0f10*/  SEL R4, R3, R2, !P4 ;  /* 0x0000000203047207 */ /* 0x000fe40006000000 */
[----:B------:R-:W-:-:S03]  /*0f20*/  SEL R2, R2, R3, !P4 ;  /* 0x0000000302027207 */ /* 0x000fc60006000000 */
[----:B------:R1:W-:Y:S04]  /*0f30*/  STL [R1+0x464], R4 ;  /* 0x0004640401007387 */ /* 0x0003e80000100800 */
[----:B------:R1:W-:Y:S02]  /*0f40*/  STL [R1+0x468], R2 ;  /* 0x0004680201007387 */ /* 0x0003e40000100800 */
.L_x_8:
[----:B------:R-:W-:-:S08]  /*0f50*/  NOP ;  /* 0x0000000000007918 */ /* 0x000fd00000000000 */
[----:B------:R-:W2:Y:S02]  /*0f60*/  USETMAXREG.TRY_ALLOC.CTAPOOL UP0, 0xf0 ;  /* 0x000000f0000079c8 */ /* 0x000ea40008000600 */
[----:B--2---:R-:W-:-:S13]  /*0f70*/  PLOP3.LUT P0, PT, PT, PT, UP0, 0x80, 0x0 ;  /* 0x000000000000781c */ /* 0x004fda0003f0f008 */
[----:B------:R-:W-:Y:S05]  /*0f80*/  @!P0 BRA `(.L_x_8) ;  /* 0xfffffffc00f08947 */ /* 0x000fea000383ffff */
[----:B------:R-:W-:Y:S01]  /*0f90*/  ULDC.64 UR4, c[0x0][0x598] ;  /* 0x0001660000047ab9 */ /* 0x000fe20000000a00 */
[----:B------:R-:W-:Y:S01]  /*0fa0*/  ULDC.64 UR14, c[0x0][0x208] ;  /* 0x00008200000e7ab9 */ /* 0x000fe20000000a00 */
[----:B------:R-:W-:-:S04]  /*0fb0*/  ISETP.NE.U32.AND P0, PT, RZ, UR4, PT ;  /* 0x00000004ff007c0c */ /* 0x000fc8000bf05070 */
[----:B------:R-:W-:-:S13]  /*0fc0*/  ISETP.NE.AND.EX P0, PT, RZ, UR5, PT, P0 ;  /* 0x00000005ff007c0c */ /* 0x000fda000bf05300 */
[----:B------:R-:W-:Y:S05]  /*0fd0*/  @!P0 BRA `(.L_x_11) ;  /* 0x0000000000208947 */ /* 0x000fea0003800000 */
[----:B-1----:R-:W1:Y:S02]  /*0fe0*/  LDC.64 R2, c[0x0][0x598] ;  /* 0x00016600ff027b82 */ /* 0x002e640000000a00 */
[----:B-1----:R-:W2:Y:S02]  /*0ff0*/  LDG.E.64 R2, desc[UR14][R2.64] ;  /* 0x0000000e02027981 */ /* 0x002ea4000c1e1b00 */
[----:B--2---:R-:W-:-:S04]  /*1000*/  ISETP.NE.U32.AND P0, PT, R2, RZ, PT ;  /* 0x000000ff0200720c */ /* 0x004fc80003f05070 */
[----:B------:R-:W-:-:S13]  /*1010*/  ISETP.NE.AND.EX P0, PT, R3, RZ, PT, P0 ;  /* 0x000000ff0300720c */ /* 0x000fda0003f05300 */
[----:B------:R-:W-:Y:S05]  /*1020*/  @!P0 BRA `(.L_x_11) ;  /* 0x00000000000c8947 */ /* 0x000fea0003800000 */
[----:B------:R-:W2:Y:S02]  /*1030*/  LD.E R2, desc[UR14][R2.64] ;  /* 0x0000000e02027980 */ /* 0x000ea4000c101900 */
[----:B--2---:R-:W-:Y:S01]  /*1040*/  R2UR UR20, R2 ;  /* 0x00000000021472ca */ /* 0x004fe200000e0000 */
[----:B------:R-:W-:-:S14]  /*1050*/  BRA `(.L_x_12) ;  /* 0x0000000000247947 */ /* 0x000fdc0003800000 */
.L_x_11:
[----:B------:R-:W-:Y:S02]  /*1060*/  ULDC.64 UR4, c[0x0][0x588] ;  /* 0x0001620000047ab9 */ /* 0x000fe40000000a00 */
[----:B------:R-:W-:-:S04]  /*1070*/  ISETP.NE.U32.AND P0, PT, RZ, UR4, PT ;  /* 0x00000004ff007c0c */ /* 0x000fc8000bf05070 */
[----:B------:R-:W-:-:S13]  /*1080*/  ISETP.NE.AND.EX P0, PT, RZ, UR5, PT, P0 ;  /* 0x00000005ff007c0c */ /* 0x000fda000bf05300 */
[----:B------:R-:W-:Y:S05]  /*1090*/  @!P0 BRA `(.L_x_13) ;  /* 0x0000000000108947 */ /* 0x000fea0003800000 */
[----:B-1----:R-:W1:Y:S02]  /*10a0*/  LDC.64 R2, c[0x0][0x588] ;  /* 0x00016200ff027b82 */ /* 0x002e640000000a00 */
[----:B-1----:R-:W2:Y:S02]  /*10b0*/  LDG.E R2, desc[UR14][R2.64] ;  /* 0x0000000e02027981 */ /* 0x002ea4000c1e1900 */
[----:B--2---:R-:W-:Y:S01]  /*10c0*/  R2UR UR20, R2 ;  /* 0x00000000021472ca */ /* 0x004fe200000e0000 */
[----:B------:R-:W-:-:S14]  /*10d0*/  BRA `(.L_x_12) ;  /* 0x0000000000047947 */ /* 0x000fdc0003800000 */
.L_x_13:
[----:B------:R-:W-:-:S05]  /*10e0*/  ULDC UR20, c[0x0][0x580] ;  /* 0x0001600000147ab9 */ /* 0x000fca0000000800 */
.L_x_12:
[----:B------:R-:W-:Y:S02]  /*10f0*/  ULDC.64 UR4, c[0x0][0x5a0] ;  /* 0x0001680000047ab9 */ /* 0x000fe40000000a00 */
        /* <DEDUP_REMOVED lines=11> */
.L_x_14:
        /* <DEDUP_REMOVED lines=8> */
.L_x_16:
[----:B------:R-:W-:-:S05]  /*1230*/  ULDC UR21, c[0x0][0x584] ;  /* 0x0001610000157ab9 */ /* 0x000fca0000000800 */
.L_x_15:
[----:B------:R-:W-:-:S13]  /*1240*/  LOP3.LUT P0, RZ, R0, 0xff, RZ, 0xc0, !PT ;  /* 0x000000ff00ff7812 */ /* 0x000fda000780c0ff */
[----:B------:R-:W-:Y:S05]  /*1250*/  @!P0 EXIT ;  /* 0x000000000000894d */ /* 0x000fea0003800000 */
[----:B------:R-:W-:Y:S01]  /*1260*/  ULDC UR4, c[0x0][0x28c] ;  /* 0x0000a30000047ab9 */ /* 0x000fe20000000800 */
[----:B------:R-:W-:Y:S02]  /*1270*/  ULOP3.LUT UR22, UR13, 0x1, URZ, 0xfc, !UPT ;  /* 0x000000010d167892 */ /* 0x000fe4000f8efc3f */
[----:B------:R-:W-:-:S04]  /*1280*/  UIADD3 UR4, UR4, 0x3f, URZ ;  /* 0x0000003f04047890 */ /* 0x000fc8000fffe03f */
[----:B------:R-:W-:-:S04]  /*1290*/  USHF.R.S32.HI UR5, URZ, 0x1f, UR4 ;  /* 0x0000001f3f057899 */ /* 0x000fc80008011404 */
[----:B------:R-:W-:-:S03]  /*12a0*/  ULEA.HI UR5, UR5, UR4, URZ, 0x6 ;  /* 0x0000000405057291 */ /* 0x000fc6000f8f303f */
[----:B------:R-:W-:Y:S01]  /*12b0*/  UMOV UR4, URZ ;  /* 0x0000003f00047c82 */ /* 0x000fe20008000000 */
[----:B------:R-:W-:-:S03]  /*12c0*/  USHF.R.S32.HI UR9, URZ, 0x6, UR5 ;  /* 0x000000063f097899 */ /* 0x000fc60008011405 */
[----:B------:R-:W-:-:S09]  /*12d0*/  UMOV UR5, URZ ;  /* 0x0000003f00057c82 */ /* 0x000fd20008000000 */
.L_x_555:
[----:B------:R-:W-:Y:S01]  /*12e0*/  STL [R1+0x450], RZ ;  /* 0x000450ff01007387 */ /* 0x000fe20000100800 */
[----:B--2---:R-:W2:Y:S01]  /*12f0*/  S2UR UR18, SR_CgaCtaId ;  /* 0x00000000001279c3 */ /* 0x004ea20000008800 */
[----:B------:R-:W-:Y:S01]  /*1300*/  UMOV UR17, 0x400 ;  /* 0x0000040000117882 */ /* 0x000fe20000000000 */
[----:B------:R-:W-:Y:S01]  /*1310*/  UMOV UR6, URZ ;  /* 0x0000003f00067c82 */ /* 0x000fe20008000000 */
[----:B------:R-:W-:Y:S01]  /*1320*/  STL [R1+0x44c], RZ ;  /* 0x00044cff01007387 */ /* 0x000fe20000100800 */
[----:B------:R-:W-:Y:S01]  /*1330*/  UMOV UR7, URZ ;  /* 0x0000003f00077c82 */ /* 0x000fe20008000000 */
[----:B------:R-:W-:Y:S01]  /*1340*/  UMOV UR8, URZ ;  /* 0x0000003f00087c82 */ /* 0x000fe20008000000 */
[----:B------:R-:W-:Y:S01]  /*1350*/  UMOV UR23, UR5 ;  /* 0x0000000500177c82 */ /* 0x000fe20008000000 */
[----:B------:R-:W-:Y:S01]  /*1360*/  STL [R1+0x448], RZ ;  /* 0x000448ff01007387 */ /* 0x000fe20000100800 */
[----:B-1-3--:R-:W1:Y:S01]  /*1370*/  LDC R2, c[0x0][0x28c] ;  /* 0x0000a300ff027b82 */ /* 0x00ae620000000800 */
[----:B------:R-:W-:-:S02]  /*1380*/  CS2R R236, SRZ ;  /* 0x0000000000ec7805 */ /* 0x000fc4000001ff00 */
[----:B------:R-:W-:Y:S01]  /*1390*/  CS2R R234, SRZ ;  /* 0x0000000000ea7805 */ /* 0x000fe2000001ff00 */
[----:B------:R-:W-:Y:S01]  /*13a0*/  STL [R1+0x444], RZ ;  /* 0x000444ff01007387 */ /* 0x000fe20000100800 */
[----:B------:R-:W-:Y:S02]  /*13b0*/  CS2R R232, SRZ ;  /* 0x0000000000e87805 */ /* 0x000fe4000001ff00 */
[----:B------:R-:W-:Y:S02]  /*13c0*/  CS2R R230, SRZ ;  /* 0x0000000000e67805 */ /* 0x000fe4000001ff00 */
[----:B------:R-:W-:Y:S01]  /*13d0*/  CS2R R228, SRZ ;  /* 0x0000000000e47805 */ /* 0x000fe2000001ff00 */
[----:B------:R-:W-:Y:S01]  /*13e0*/  STL [R1+0x440], RZ ;  /* 0x000440ff01007387 */ /* 0x000fe20000100800 */
[----:B------:R-:W-:Y:S02]  /*13f0*/  CS2R R226, SRZ ;  /* 0x0000000000e27805 */ /* 0x000fe4000001ff00 */
        /* <DEDUP_REMOVED lines=15> */
[----:B-1----:R-:W-:Y:S02]  /*14f0*/  ISETP.GE.AND P0, PT, R2, 0x1, PT ;  /* 0x000000010200780c */ /* 0x002fe40003f06270 */
        /* <DEDUP_REMOVED lines=39> */
[----:B0-----:R-:W-:Y:S02]  /*1770*/  CS2R R16, SRZ ;  /* 0x0000000000107805 */ /* 0x001fe4000001ff00 */
[----:B------:R-:W-:-:S02]  /*1780*/  CS2R R14, SRZ ;  /* 0x00000000000e7805 */ /* 0x000fc4000001ff00 */
[----:B------:R-:W-:Y:S01]  /*1790*/  CS2R R12, SRZ ;  /* 0x00000000000c7805 */ /* 0x000fe2000001ff00 */
[----:B------:R-:W-:Y:S01]  /*17a0*/  STL [R1+0x404], RZ ;  /* 0x000404ff01007387 */ /* 0x000fe20000100800 */
[----:B------:R-:W-:Y:S02]  /*17b0*/  CS2R R10, SRZ ;  /* 0x00000000000a7805 */ /* 0x000fe4000001ff00 */
[----:B------:R-:W-:Y:S02]  /*17c0*/  CS2R R8, SRZ ;  /* 0x0000000000087805 */ /* 0x000fe4000001ff00 */
[----:B------:R-:W-:Y:S01]  /*17d0*/  CS2R R6, SRZ ;  /* 0x0000000000067805 */ /* 0x000fe2000001ff00 */
[----:B------:R-:W-:Y:S01]  /*17e0*/  STL [R1+0x400], RZ ;  /* 0x000400ff01007387 */ /* 0x000fe20000100800 */
[----:B------:R-:W-:Y:S01]  /*17f0*/  CS2R R4, SRZ ;  /* 0x0000000000047805 */ /* 0x000fe2000001ff00 */
[----:B------:R-:W-:Y:S01]  /*1800*/  IMAD.MOV.U32 R3, RZ, RZ, RZ ;  /* 0x000000ffff037224 */ /* 0x000fe200078e00ff */
[----:B------:R-:W-:Y:S01]  /*1810*/  CS2R R24, SRZ ;  /* 0x0000000000187805 */ /* 0x000fe2000001ff00 */
[----:B------:R-:W-:Y:S01]  /*1820*/  STL [R1+0x3fc], RZ ;  /* 0x0003fcff01007387 */ /* 0x000fe20000100800 */
[----:B------:R-:W-:-:S02]  /*1830*/  CS2R R26, SRZ ;  /* 0x00000000001a7805 */ /* 0x000fc4000001ff00 */
[----:B------:R-:W-:Y:S02]  /*1840*/  CS2R R28, SRZ ;  /* 0x00000000001c7805 */ /* 0x000fe4000001ff00 */
[----:B------:R-:W-:Y:S01]  /*1850*/  CS2R R30, SRZ ;  /* 0x00000000001e7805 */ /* 0x000fe2000001ff00 */
[----:B------:R-:W-:Y:S01]  /*1860*/  STL [R1+0x3f8], RZ ;  /* 0x0003f8ff01007387 */ /* 0x000fe20000100800 */
[----:B------:R-:W-:Y:S02]  /*1870*/  CS2R R32, SRZ ;  /* 0x0000000000207805 */ /* 0x000fe4000001ff00 */
[----:B------:R-:W-:Y:S02]  /*1880*/  CS2R R34, SRZ ;  /* 0x0000000000227805 */ /* 0x000fe4000001ff00 */
        /* <DEDUP_REMOVED lines=77> */
[----:B------:R-:W-:Y:S04]  /*1d60*/  STL [R1+0x3a8], RZ ;  /* 0x0003a8ff01007387 */ /* 0x000fe80000100800 */
        /* <DEDUP_REMOVED lines=106> */
[----:B------:R-:W-:Y:S04]  /*2410*/  STL [R1], RZ ;  /* 0x000000ff01007387 */ /* 0x000fe80000100800 */
        /* <DEDUP_REMOVED lines=39> */
[----:B------:R-:W-:Y:S01]  /*2690*/  STL [R1+0xa0], RZ ;  /* 0x0000a0ff01007387 */ /* 0x000fe20000100800 */
[----:B------:R-:W0:Y:S03]  /*26a0*/  S2R R0, SR_TID.X ;  /* 0x0000000000007919 */ /* 0x000e260000002100 */
        /* <DEDUP_REMOVED lines=8> */
[----:B0-----:R-:W-:-:S03]  /*2730*/  LOP3.LUT R0, R0, 0x80, RZ, 0xc0, !PT ;  /* 0x0000008000007812 */ /* 0x001fc600078ec0ff */
[----:B------:R-:W-:Y:S01]  /*2740*/  STL [R1+0xc4], RZ ;  /* 0x0000c4ff01007387 */ /* 0x000fe20000100800 */
[----:B------:R-:W-:-:S03]  /*2750*/  SHF.R.U32.HI R0, RZ, 0x7, R0 ;  /* 0x00000007ff007819 */ /* 0x000fc60000011600 */
        /* <DEDUP_REMOVED lines=33> */
[----:B------:R-:W0:Y:S04]  /*2970*/  SHFL.IDX PT, R0, R0, RZ, 0x1f ;  /* 0x00001fff00007589 */ /* 0x000e2800000e0000 */
[----:B------:R1:W-:Y:S04]  /*2980*/  STL [R1+0x14c], RZ ;  /* 0x00014cff01007387 */ /* 0x0003e80000100800 */
[----:B------:R1:W-:Y:S04]  /*2990*/  STL [R1+0x150], RZ ;  /* 0x000150ff01007387 */ /* 0x0003e80000100800 */
[----:B------:R1:W-:Y:S04]  /*29a0*/  STL [R1+0x154], RZ ;  /* 0x000154ff01007387 */ /* 0x0003e80000100800 */
[----:B------:R1:W-:Y:S04]  /*29b0*/  STL [R1+0x158], RZ ;  /* 0x000158ff01007387 */ /* 0x0003e80000100800 */
[----:B------:R1:W-:Y:S04]  /*29c0*/  STL [R1+0x15c], RZ ;  /* 0x00015cff01007387 */ /* 0x0003e80000100800 */
[----:B------:R1:W-:Y:S01]  /*29d0*/  STL [R1+0x160], RZ ;  /* 0x000160ff01007387 */ /* 0x0003e20000100800 */
[----:B0-----:R-:W-:Y:S01]  /*29e0*/  R2UR UR12, R0 ;  /* 0x00000000000c72ca */ /* 0x001fe200000e0000 */
[----:B------:R-:W-:-:S02]  /*29f0*/  IMAD.U32 R0, RZ, RZ, UR4 ;  /* 0x00000004ff007e24 */ /* 0x000fc4000f8e00ff */
[----:B------:R1:W-:Y:S04]  /*2a00*/  STL [R1+0x164], RZ ;  /* 0x000164ff01007387 */ /* 0x0003e80000100800 */
[----:B------:R1:W-:Y:S04]  /*2a10*/  STL [R1+0x168], RZ ;  /* 0x000168ff01007387 */ /* 0x0003e80000100800 */
[----:B------:R1:W-:Y:S02]  /*2a20*/  STL [R1+0x16c], RZ ;  /* 0x00016cff01007387 */ /* 0x0003e40000100800 */
[----:B------:R-:W-:-:S02]  /*2a30*/  ULEA.HI UR11, UR12, UR12, URZ, 0x1 ;  /* 0x0000000c0c0b7291 */ /* 0x000fc4000f8f083f */
[----:B------:R1:W-:Y:S02]  /*2a40*/  STL [R1+0x170], RZ ;  /* 0x000170ff01007387 */ /* 0x0003e40000100800 */
[----:B------:R-:W-:Y:S02]  /*2a50*/  ULOP3.LUT UR16, UR11, 0xffffe, URZ, 0xc0, !UPT ;  /* 0x000ffffe0b107892 */ /* 0x000fe4000f8ec03f */
[----:B------:R1:W-:Y:S01]  /*2a60*/  STL [R1+0x174], RZ ;  /* 0x000174ff01007387 */ /* 0x0003e20000100800 */
[----:B--2---:R-:W-:Y:S02]  /*2a70*/  ULEA UR11, UR18, UR17, 0x18 ;  /* 0x00000011120b7291 */ /* 0x004fe4000f8ec03f */
[----:B------:R-:W-:Y:S01]  /*2a80*/  UIADD3 UR16, UR12, -UR16, URZ ;  /* 0x800000100c107290 */ /* 0x000fe2000fffe03f */
[----:B------:R1:W-:Y:S03]  /*2a90*/  STL [R1+0x178], RZ ;  /* 0x000178ff01007387 */ /* 0x0003e60000100800 */
[----:B------:R-:W-:Y:S01]  /*2aa0*/  ULEA UR16, UR16, UR11, 0xc ;  /* 0x0000000b10107291 */ /* 0x000fe2000f8e603f */
[----:B------:R1:W-:Y:S03]  /*2ab0*/  STL [R1+0x17c], RZ ;  /* 0x00017cff01007387 */ /* 0x0003e60000100800 */
[----:B------:R-:W-:Y:S01]  /*2ac0*/  UIADD3 UR16, UR16, 0x100, URZ ;  /* 0x0000010010107890 */ /* 0x000fe2000fffe03f */
[----:B------:R1:W-:Y:S03]  /*2ad0*/  STL [R1+0x180], RZ ;  /* 0x000180ff01007387 */ /* 0x0003e60000100800 */
[----:B------:R-:W-:Y:S01]  /*2ae0*/  USHF.R.U32.HI UR12, URZ, 0x4, UR16 ;  /* 0x000000043f0c7899 */ /* 0x000fe20008011610 */
[----:B------:R1:W-:Y:S03]  /*2af0*/  STL [R1+0x184], RZ ;  /* 0x000184ff01007387 */ /* 0x0003e60000100800 */
[----:B------:R-:W-:Y:S01]  /*2b00*/  ULOP3.LUT UR12, UR12, 0x3fff, URZ, 0xc0, !UPT ;  /* 0x00003fff0c0c7892 */ /* 0x000fe2000f8ec03f */
[----:B------:R1:W-:Y:S04]  /*2b10*/  STL [R1+0x188], RZ ;  /* 0x000188ff01007387 */ /* 0x0003e80000100800 */
        /* <DEDUP_REMOVED lines=28> */
[----:B------:R1:W-:Y:S01]  /*2ce0*/  STL [R1+0x1fc], RZ ;  /* 0x0001fcff01007387 */ /* 0x0003e20000100800 */
[----:B------:R-:W-:Y:S05]  /*2cf0*/  @!P0 BRA `(.L_x_17) ;  /* 0x0000004000c08947 */ /* 0x000fea0003800000 */
[----:B------:R-:W-:-:S06]  /*2d00*/  UISETP.NE.AND UP0, UPT, UR22, 0x3, UPT ;  /* 0x000000031600788c */ /* 0x000fcc000bf05270 */
[----:B------:R-:W-:-:S13]  /*2d10*/  PLOP3.LUT P1, PT, PT, PT, UP0, 0x80, 0x0 ;  /* 0x000000000000781c */ /* 0x000fda0003f2f008 */
[----:B------:R-:W-:Y:S05]  /*2d20*/  @!P1 BRA `(.L_x_18) ;  /* 0x0000000000049947 */ /* 0x000fea0003800000 */
[----:B------:R-:W-:Y:S01]  /*2d30*/  BPT.TRAP 0x1 ;  /* 0x000000040000795c */ /* 0x000fe20000300000 */
.L_x_18:
[----:B------:R-:W-:Y:S01]  /*2d40*/  ULEA UR6, UR5, UR11, 0x3 ;  /* 0x0000000b05067291 */ /* 0x000fe2000f8e183f */
[----:B------:R-:W-:-:S05]  /*2d50*/  IMAD.U32 R0, RZ, RZ, UR4 ;  /* 0x00000004ff007e24 */ /* 0x000fca000f8e00ff */
[----:B------:R-:W-:-:S04]  /*2d60*/  SHF.L.U32 R0, R0, 0x1f, RZ ;  /* 0x0000001f00007819 */ /* 0x000fc800000006ff */
[----:B------:R0:W2:Y:S01]  /*2d70*/  SYNCS.PHASECHK.TRANS64.TRYWAIT P0, [UR6], R0 ;  /* 0x00000000ff0075a7 */ /* 0x0000a20008000146 */
[----:B------:R-:W-:Y:S05]  /*2d80*/  @!P1 BRA `(.L_x_19) ;  /* 0x0000000000049947 */ /* 0x000fea0003800000 */
[----:B------:R-:W-:Y:S01]  /*2d90*/  BPT.TRAP 0x1 ;  /* 0x000000040000795c */ /* 0x000fe20000300000 */
.L_x_19:
[----:B--2---:R-:W-:Y:S05]  /*2da0*/  @P0 BRA `(.L_x_20) ;  /* 0x0000000000080947 */ /* 0x004fea0003800000 */
[----:B------:R-:W2:Y:S02]  /*2db0*/  SYNCS.PHASECHK.TRANS64.TRYWAIT P0, [UR6], R0 ;  /* 0x00000000ff0075a7 */ /* 0x000ea40008000146 */
[----:B--2---:R-:W-:Y:S05]  /*2dc0*/  @!P0 BRA `(.L_x_21) ;  /* 0x00000224004c8947 */ /* 0x004fea0003800000 */
.L_x_20:
[----:B------:R-:W-:Y:S01]  /*2dd0*/  UIADD3 UR6, UR11, 0xc100, URZ ;  /* 0x0000c1000b067890 */ /* 0x000fe2000fffe03f */
[----:B------:R-:W-:Y:S01]  /*2de0*/  WARPGROUP.ARRIVE ;  /* 0x00000000000079c5 */ /* 0x000fe20000000000 */
[----:B------:R-:W-:Y:S02]  /*2df0*/  ULOP3.LUT UR7, UR12, 0x10000, URZ, 0xfc, !UPT ;  /* 0x000100000c077892 */ /* 0x000fe4000f8efc3f */
[----:B------:R-:W-:Y:S02]  /*2e00*/  USHF.R.U32.HI UR6, URZ, 0x4, UR6 ;  /* 0x000000043f067899 */ /* 0x000fe40008011606 */
[----:B------:R-:W-:Y:S02]  /*2e10*/  ULEA UR7, UR5, UR7, 0xa ;  /* 0x0000000705077291 */ /* 0x000fe4000f8e503f */
[----:B------:R-:W-:Y:S01]  /*2e20*/  ULOP3.LUT UR6, UR6, 0x3fff, URZ, 0xc0, !UPT ;  /* 0x00003fff06067892 */ /* 0x000fe2000f8ec03f */
[----:B------:R-:W-:Y:S01]  /*2e30*/  UMOV UR17, 0x80000020 ;  /* 0x8000002000117882 */ /* 0x000fe20000000000 */
[----:B------:R-:W-:-:S02]  /*2e40*/  UMOV UR19, 0x80000020 ;  /* 0x8000002000137882 */ /* 0x000fc40000000000 */
[----:B------:R-:W-:Y:S01]  /*2e50*/  ULOP3.LUT UR6, UR6, 0x10000, URZ, 0xfc, !UPT ;  /* 0x0001000006067892 */ /* 0x000fe2000f8efc3f */
[----:B------:R-:W-:-:S03]  /*2e60*/  UMOV UR16, UR7 ;  /* 0x0000000700107c82 */ /* 0x000fc60008000000 */
[----:B------:R-:W-:-:S03]  /*2e70*/  ULEA UR8, UR5, UR6, 0xa ;  /* 0x0000000605087291 */ /* 0x000fc6000f8e503f */
[----:B------:R-:W-:-:S04]  /*2e80*/  UMOV UR6, 0x2 ;  /* 0x0000000200067882 */ /* 0x000fc80000000000 */
[----:B------:R-:W-:Y:S02]  /*2e90*/  UMOV UR18, UR8 ;  /* 0x0000000800127c82 */ /* 0x000fe40008000000 */
[----:B------:R-:W-:Y:S01]  /*2ea0*/  QGMMA.64x256x32.F32.E4M3.E4M3 R24, gdesc[UR16], RZ, !UPT, gsb0 ;  /* 0x03e00000101879f3 */ /* 0x000fe2000c0008ff */
[----:B------:R-:W-:Y:S01]  /*2eb0*/  UIADD3 UR16, UR7, 0x200, URZ ;  /* 0x0000020007107890 */ /* 0x000fe2000fffe03f */
[----:B------:R-:W-:Y:S01]  /*2ec0*/  UMOV UR17, 0x80000020 ;  /* 0x8000002000117882 */ /* 0x000fe20000000000 */
[----:B------:R-:W-:Y:S02]  /*2ed0*/  WARPGROUP.DEPBAR.LE gsb0, 0x0 ;  /* 0x00008000000079c5 */ /* 0x000fe40000010000 */
[----:B------:R-:W-:Y:S04]  /*2ee0*/  STL.64 [R1], R24 ;  /* 0x0000001801007387 */ /* 0x000fe80000100a00 */
[----:B------:R-:W-:Y:S04]  /*2ef0*/  STL.64 [R1+0x8], R26 ;  /* 0x0000081a01007387 */ /* 0x000fe80000100a00 */
        /* <DEDUP_REMOVED lines=61> */
[----:B------:R3:W-:Y:S02]  /*32d0*/  STL.64 [R1+0x1f8], R150 ;  /* 0x0001f89601007387 */ /* 0x0007e40000100a00 */
[----:B---3--:R-:W-:-:S06]  /*32e0*/  WARPGROUP.ARRIVE ;  /* 0x00000000000079c5 */ /* 0x008fcc0000000000 */
[----:B------:R-:W-:Y:S03]  /*32f0*/  QGMMA.64x256x32.F32.E4M3.E4M3 R24, gdesc[UR16], RZ, !UPT, gsb0 ;  /* 0x03e00000101879f3 */ /* 0x000fe6000c0008ff */
[----:B------:R-:W-:Y:S02]  /*3300*/  WARPGROUP.DEPBAR.LE gsb0, 0x0 ;  /* 0x00008000000079c5 */ /* 0x000fe40000010000 */
        /* <DEDUP_REMOVED lines=21> */
[----:B------:R3:W-:Y:S04]  /*3460*/  STL.64 [R1+0x478], R108 ;  /* 0x0004786c01007387 */ /* 0x0007e80000100a00 */
        /* <DEDUP_REMOVED lines=70> */
[----:B---3--:R-:W3:Y:S04]  /*38d0*/  LDL.LU.64 R108, [R1] ;  /* 0x00000000016c7983 */ /* 0x008ee80000300a00 */
[----:B------:R-:W3:Y:S04]  /*38e0*/  LDL.LU.64 R110, [R1+0x8] ;  /* 0x00000800016e7983 */ /* 0x000ee80000300a00 */
        /* <DEDUP_REMOVED lines=61> */
[----:B------:R-:W3:Y:S01]  /*3cc0*/  LDL.LU.64 R234, [R1+0x1f8] ;  /* 0x0001f80001ea7983 */ /* 0x000ee20000300a00 */
[----:B------:R-:W-:-:S02]  /*3cd0*/  UIADD3 UR16, UR7, 0x2, URZ ;  /* 0x0000000207107890 */ /* 0x000fc4000fffe03f */
[----:B------:R-:W-:Y:S01]  /*3ce0*/  UIADD3 UR18, UR8, 0x2, URZ ;  /* 0x0000000208127890 */ /* 0x000fe2000fffe03f */
[----:B------:R-:W-:Y:S01]  /*3cf0*/  STL [R1+0x338], RZ ;  /* 0x000338ff01007387 */ /* 0x000fe20000100800 */
[----:B------:R-:W-:Y:S01]  /*3d00*/  UMOV UR17, 0x80000020 ;  /* 0x8000002000117882 */ /* 0x000fe20000000000 */
[----:B------:R-:W-:Y:S02]  /*3d10*/  UMOV UR19, 0x80000020 ;  /* 0x8000002000137882 */ /* 0x000fe40000000000 */
        /* <DEDUP_REMOVED lines=25> */
[----:B---3--:R-:W-:-:S06]  /*3eb0*/  WARPGROUP.ARRIVE ;  /* 0x00000000000079c5 */ /* 0x008fcc0000000000 */
[----:B------:R-:W-:Y:S03]  /*3ec0*/  QGMMA.64x256x32.F32.E4M3.E4M3 R108, gdesc[UR16], R108, gsb0 ;  /* 0x03e00000106c79f3 */ /* 0x000fe6000800086c */
[----:B------:R-:W-:Y:S02]  /*3ed0*/  WARPGROUP.DEPBAR.LE gsb0, 0x0 ;  /* 0x00008000000079c5 */ /* 0x000fe40000010000 */
[----:B------:R-:W-:Y:S01]  /*3ee0*/  STL.64 [R1], R108 ;  /* 0x0000006c01007387 */ /* 0x000fe20000100a00 */
[----:B------:R-:W-:Y:S01]  /*3ef0*/  UIADD3 UR16, UR7, 0x202, URZ ;  /* 0x0000020207107890 */ /* 0x000fe2000fffe03f */
[----:B------:R-:W-:Y:S02]  /*3f00*/  IMAD.MOV.U32 R2, RZ, RZ, R234 ;  /* 0x000000ffff027224 */ /* 0x000fe400078e00ea */
[----:B------:R-:W-:Y:S01]  /*3f10*/  STL.64 [R1+0x8], R110 ;  /* 0x0000086e01007387 */ /* 0x000fe20000100a00 */
[----:B------:R-:W-:Y:S01]  /*3f20*/  UMOV UR17, 0x80000020 ;  /* 0x8000002000117882 */ /* 0x000fe20000000000 */
[----:B------:R-:W-:Y:S01]  /*3f30*/  ULDC UR7, c[0x0][0x50c] ;  /* 0x0001430000077ab9 */ /* 0x000fe20000000800 */
[----:B0-2---:R-:W-:Y:S01]  /*3f40*/  IMAD.MOV.U32 R0, RZ, RZ, R235 ;  /* 0x000000ffff007224 */ /* 0x005fe200078e00eb */
        /* <DEDUP_REMOVED lines=62> */
[----:B0-----:R-:W3:Y:S04]  /*4330*/  LDL.LU.64 R150, [R1+0x520] ;  /* 0x0005200001967983 */ /* 0x001ee80000300a00 */
        /* <DEDUP_REMOVED lines=21> */
[----:B------:R-:W-:Y:S01]  /*4490*/  UISETP.NE.AND UP0, UPT, UR7, 0x2, UPT ;  /* 0x000000020700788c */ /* 0x000fe2000bf05270 */
[----:B------:R-:W-:-:S02]  /*44a0*/  CS2R R236, SRZ ;  /* 0x0000000000ec7805 */ /* 0x000fc4000001ff00 */
[----:B--2---:R-:W-:Y:S01]  /*44b0*/  CS2R R234, SRZ ;  /* 0x0000000000ea7805 */ /* 0x004fe2000001ff00 */
[----:B------:R0:W-:Y:S01]  /*44c0*/  STL [R1+0x2d0], RZ ;  /* 0x0002d0ff01007387 */ /* 0x0001e20000100800 */
[----:B------:R-:W-:Y:S01]  /*44d0*/  USEL UR7, URZ, 0x1, UP0 ;  /* 0x000000013f077887 */ /* 0x000fe20008000000 */
[----:B------:R-:W-:Y:S02]  /*44e0*/  CS2R R232, SRZ ;  /* 0x0000000000e87805 */ /* 0x000fe4000001ff00 */
[----:B------:R-:W-:Y:S01]  /*44f0*/  CS2R R230, SRZ ;  /* 0x0000000000e67805 */ /* 0x000fe2000001ff00 */
[----:B------:R0:W-:Y:S01]  /*4500*/  STL [R1+0x2cc], RZ ;  /* 0x0002ccff01007387 */ /* 0x0001e20000100800 */
[----:B------:R-:W-:Y:S02]  /*4510*/  CS2R R228, SRZ ;  /* 0x0000000000e47805 */ /* 0x000fe4000001ff00 */
[----:B------:R-:W-:Y:S02]  /*4520*/  CS2R R226, SRZ ;  /* 0x0000000000e27805 */ /* 0x000fe4000001ff00 */
[----:B------:R-:W-:Y:S01]  /*4530*/  ISETP.NE.AND P0, PT, RZ, UR7, PT ;  /* 0x00000007ff007c0c */ /* 0x000fe2000bf05270 */
[----:B------:R0:W-:Y:S01]  /*4540*/  STL [R1+0x2c8], RZ ;  /* 0x0002c8ff01007387 */ /* 0x0001e20000100800 */
[----:B------:R-:W-:-:S02]  /*4550*/  CS2R R224, SRZ ;  /* 0x0000000000e07805 */ /* 0x000fc4000001ff00 */
[----:B------:R-:W-:Y:S02]  /*4560*/  CS2R R222, SRZ ;  /* 0x0000000000de7805 */ /* 0x000fe4000001ff00 */
[----:B------:R-:W-:Y:S01]  /*4570*/  CS2R R220, SRZ ;  /* 0x0000000000dc7805 */ /* 0x000fe2000001ff00 */
[----:B------:R0:W-:Y:S01]  /*4580*/  STL [R1+0x2c4], RZ ;  /* 0x0002c4ff01007387 */ /* 0x0001e20000100800 */
[----:B------:R-:W-:Y:S02]  /*4590*/  CS2R R218, SRZ ;  /* 0x0000000000da7805 */ /* 0x000fe4000001ff00 */
[----:B------:R-:W-:Y:S02]  /*45a0*/  CS2R R216, SRZ ;  /* 0x0000000000d87805 */ /* 0x000fe4000001ff00 */
[----:B------:R-:W-:Y:S01]  /*45b0*/  CS2R R214, SRZ ;  /* 0x0000000000d67805 */ /* 0x000fe2000001ff00 */
        /* <DEDUP_REMOVED lines=54> */
[----:B------:R-:W-:Y:S01]  /*4920*/  CS2R R4, SRZ ;  /* 0x0000000000047805 */ /* 0x000fe2000001ff00 */
[----:B------:R-:W-:Y:S01]  /*4930*/  IMAD.MOV.U32 R3, RZ, RZ, RZ ;  /* 0x000000ffff037224 */ /* 0x000fe200078e00ff */
        /* <DEDUP_REMOVED lines=35> */
[----:B---3--:R-:W-:-:S06]  /*4b70*/  WARPGROUP.ARRIVE ;  /* 0x00000000000079c5 */ /* 0x008fcc0000000000 */
[----:B------:R-:W-:Y:S03]  /*4b80*/  QGMMA.64x256x32.F32.E4M3.E4M3 R24, gdesc[UR16], R24, gsb0 ;  /* 0x03e00000101879f3 */ /* 0x000fe60008000818 */
[----:B------:R-:W-:Y:S02]  /*4b90*/  WARPGROUP.DEPBAR.LE gsb0, 0x0 ;  /* 0x00008000000079c5 */ /* 0x000fe40000010000 */
[----:B0-----:R-:W-:Y:S05]  /*4ba0*/  @!P0 BRA `(.L_x_22) ;  /* 0x0000002000f88947 */ /* 0x001fea0003800000 */
[----:B------:R-:W2:Y:S04]  /*4bb0*/  LDL R3, [R1] ;  /* 0x0000000001037983 */ /* 0x000ea80000100800 */
[----:B------:R-:W3:Y:S04]  /*4bc0*/  LDL R4, [R1+0x4] ;  /* 0x0000040001047983 */ /* 0x000ee80000100800 */
[----:B------:R-:W4:Y:S04]  /*4bd0*/  LDL R5, [R1+0x8] ;  /* 0x0000080001057983 */ /* 0x000f280000100800 */
[----:B------:R-:W5:Y:S04]  /*4be0*/  LDL R6, [R1+0xc] ;  /* 0x00000c0001067983 */ /* 0x000f680000100800 */
        /* <DEDUP_REMOVED lines=101> */
[----:B------:R0:W-:Y:S04]  /*5240*/  STL [R1+0x4c4], R131 ;  /* 0x0004c48301007387 */ /* 0x0001e80000100800 */
[----:B0-----:R-:W5:Y:S04]  /*5250*/  LDL R131, [R1+0x1a4] ;  /* 0x0001a40001837983 */ /* 0x001f680000100800 */
        /* <DEDUP_REMOVED lines=39> */
[----:B0-----:R-:W5:Y:S01]  /*54d0*/  LDL R151, [R1+0x1f4] ;  /* 0x0001f40001977983 */ /* 0x001f620000100800 */
[----:B------:R-:W-:-:S01]  /*54e0*/  FADD R2, RZ, R2 ;  /* 0x00000002ff027221 */ /* 0x000fc20000000000 */
[----:B------:R-:W-:Y:S01]  /*54f0*/  FADD R0, RZ, R0 ;  /* 0x00000000ff007221 */ /* 0x000fe20000000000 */
[----:B--2---:R-:W-:-:S01]  /*5500*/  FADD R3, RZ, R3 ;  /* 0x00000003ff037221 */ /* 0x004fc20000000000 */
[----:B---3--:R-:W-:Y:S01]  /*5510*/  FADD R4, RZ, R4 ;  /* 0x00000004ff047221 */ /* 0x008fe20000000000 */
[----:B----4-:R-:W-:-:S01]  /*5520*/  FADD R5, RZ, R5 ;  /* 0x00000005ff057221 */ /* 0x010fc20000000000 */
[----:B-----5:R-:W-:Y:S01]  /*5530*/  FADD R6, RZ, R6 ;  /* 0x00000006ff067221 */ /* 0x020fe20000000000 */
[----:B------:R-:W-:-:S01]  /*5540*/  FADD R7, RZ, R7 ;  /* 0x00000007ff077221 */ /* 0x000fc20000000000 */
[----:B------:R-:W-:Y:S01]  /*5550*/  FADD R8, RZ, R8 ;  /* 0x00000008ff087221 */ /* 0x000fe20000000000 */
        /* <DEDUP_REMOVED lines=13> */
[----:B------:R-:W2:Y:S01]  /*5630*/  LDL.LU R131, [R1+0x4c4] ;  /* 0x0004c40001837983 */ /* 0x000ea20000300800 */
        /* <DEDUP_REMOVED lines=13> */
[----:B------:R-:W3:Y:S01]  /*5710*/  LDL.LU R132, [R1+0x4c0] ;  /* 0x0004c00001847983 */ /* 0x000ee20000300800 */
        /* <DEDUP_REMOVED lines=16> */
[----:B------:R0:W-:Y:S01]  /*5820*/  STL [R1+0x200], R133 ;  /* 0x0002008501007387 */ /* 0x0001e20000100800 */
        /* <DEDUP_REMOVED lines=9> */
[----:B0-----:R-:W4:Y:S01]  /*58c0*/  LDL.LU R133, [R1+0x4bc] ;  /* 0x0004bc0001857983 */ /* 0x001f220000300800 */
[----:B------:R-:W-:-:S01]  /*58d0*/  FADD R184, RZ, R184 ;  /* 0x000000b8ffb87221 */ /* 0x000fc20000000000 */
[----:B------:R-:W-:Y:S01]  /*58e0*/  FADD R185, RZ, R185 ;  /* 0x000000b9ffb97221 */ /* 0x000fe20000000000 */
[----:B------:R-:W-:-:S01]  /*58f0*/  FADD R186, RZ, R186 ;  /* 0x000000baffba7221 */ /* 0x000fc20000000000 */
        /* <DEDUP_REMOVED lines=10> */
[----:B0-----:R-:W5:Y:S01]  /*59a0*/  LDL.LU R134, [R1+0x4b8] ;  /* 0x0004b80001867983 */ /* 0x001f620000300800 */
        /* <DEDUP_REMOVED lines=52> */
[----:B0-----:R-:W5:Y:S04]  /*5cf0*/  LDL.LU R138, [R1+0x4a8] ;  /* 0x0004a800018a7983 */ /* 0x001f680000300800 */
[----:B------:R0:W-:Y:S01]  /*5d00*/  STL [R1+0x218], R139 ;  /* 0x0002188b01007387 */ /* 0x0001e20000100800 */
[----:B------:R-:W-:-:S03]  /*5d10*/  FADD R140, RZ, R140 ;  /* 0x0000008cff8c7221 */ /* 0x000fc60000000000 */
        /* <DEDUP_REMOVED lines=34> */
[----:B------:R0:W-:Y:S04]  /*5f40*/  STL [R1+0x248], R151 ;  /* 0x0002489701007387 */ /* 0x0001e80000100800 */
[----:B0-----:R-:W5:Y:S04]  /*5f50*/  LDL.LU R151, [R1+0x474] ;  /* 0x0004740001977983 */ /* 0x001f680000300800 */
[----:B------:R0:W-:Y:S04]  /*5f60*/  STL [R1+0x24c], R2 ;  /* 0x00024c0201007387 */ /* 0x0001e80000100800 */
[----:B------:R1:W-:Y:S01]  /*5f70*/  STL [R1+0x250], R0 ;  /* 0x0002500001007387 */ /* 0x0003e20000100800 */
[----:B0-----:R-:W-:-:S01]  /*5f80*/  FADD R2, RZ, R24 ;  /* 0x00000018ff027221 */ /* 0x001fc20000000000 */
[----:B-1----:R-:W-:-:S04]  /*5f90*/  FADD R0, RZ, R25 ;  /* 0x00000019ff007221 */ /* 0x002fc80000000000 */
        /* <DEDUP_REMOVED lines=211> */
[----:B--2---:R-:W-:-:S04]  /*6cd0*/  FADD R0, RZ, R131 ;  /* 0x00000083ff007221 */ /* 0x004fc80000000000 */
[----:B------:R3:W-:Y:S04]  /*6ce0*/  STL [R1+0x3fc], R2 ;  /* 0x0003fc0201007387 */ /* 0x0007e80000100800 */
[----:B------:R4:W-:Y:S01]  /*6cf0*/  STL [R1+0x400], R0 ;  /* 0x0004000001007387 */ /* 0x0009e20000100800 */
[----:B---3--:R-:W-:-:S01]  /*6d00*/  FADD R2, RZ, R132 ;  /* 0x00000084ff027221 */ /* 0x008fc20000000000 */
[----:B----4-:R-:W-:-:S04]  /*6d10*/  FADD R0, RZ, R133 ;  /* 0x00000085ff007221 */ /* 0x010fc80000000000 */
[----:B------:R5:W-:Y:S04]  /*6d20*/  STL [R1+0x404], R2 ;  /* 0x0004040201007387 */ /* 0x000be80000100800 */
[----:B------:R0:W-:Y:S01]  /*6d30*/  STL [R1+0x408], R0 ;  /* 0x0004080001007387 */ /* 0x0001e20000100800 */
[----:B-----5:R-:W-:-:S01]  /*6d40*/  FADD R2, RZ, R134 ;  /* 0x00000086ff027221 */ /* 0x020fc20000000000 */
[----:B0-----:R-:W-:-:S04]  /*6d50*/  FADD R0, RZ, R135 ;  /* 0x00000087ff007221 */ /* 0x001fc80000000000 */
        /* <DEDUP_REMOVED lines=34> */
[----:B------:R-:W-:-:S05]  /*6f80*/  UMOV UR6, URZ ;  /* 0x0000003f00067c82 */ /* 0x000fca0008000000 */
.L_x_22:
[----:B------:R-:W-:-:S04]  /*6f90*/  UIADD3 UR23, UR5, 0x1, URZ ;  /* 0x0000000105177890 */ /* 0x000fc8000fffe03f */
[----:B------:R-:W-:-:S04]  /*6fa0*/  UISETP.NE.AND UP0, UPT, UR23, 0x3, UPT ;  /* 0x000000031700788c */ /* 0x000fc8000bf05270 */
[----:B------:R-:W-:Y:S02]  /*6fb0*/  USEL UR8, URZ, 0x1, UP0 ;  /* 0x000000013f087887 */ /* 0x000fe40008000000 */
[----:B------:R-:W-:Y:S02]  /*6fc0*/  USEL UR23, UR23, URZ, UP0 ;  /* 0x0000003f17177287 */ /* 0x000fe40008000000 */
[----:B------:R-:W-:-:S06]  /*6fd0*/  ULOP3.LUT UR8, UR4, UR8, URZ, 0x3c, !UPT ;  /* 0x0000000804087292 */ /* 0x000fcc000f8e3c3f */
[----:B0-----:R-:W-:Y:S01]  /*6fe0*/  IMAD.U32 R0, RZ, RZ, UR8 ;  /* 0x00000008ff007e24 */ /* 0x001fe2000f8e00ff */
[----:B------:R-:W-:-:S06]  /*6ff0*/  UMOV UR8, 0x1 ;  /* 0x0000000100087882 */ /* 0x000fcc0000000000 */
.L_x_17:
[----:B------:R-:W-:-:S04]  /*7000*/  UISETP.LT.AND UP0, UPT, UR9, 0x1, UPT ;  /* 0x000000010900788c */ /* 0x000fc8000bf01270 */
[----:B------:R-:W-:-:S04]  /*7010*/  USEL UR16, UR9, 0x1, UP0 ;  /* 0x0000000109107887 */ /* 0x000fc80008000000 */
[----:B------:R-:W-:-:S04]  /*7020*/  UIADD3 UR16, UR9, -UR16, URZ ;  /* 0x8000001009107290 */ /* 0x000fc8000fffe03f */
[----:B------:R-:W-:-:S06]  /*7030*/  UISETP.GE.AND UP0, UPT, UR16, 0x1, UPT ;  /* 0x000000011000788c */ /* 0x000fcc000bf06270 */
[----:B------:R-:W-:-:S13]  /*7040*/  PLOP3.LUT P0, PT, PT, PT, UP0, 0x80, 0x0 ;  /* 0x000000000000781c */ /* 0x000fda0003f0f008 */
[----:B------:R-:W-:Y:S05]  /*7050*/  @!P0 BRA `(.L_x_23) ;  /* 0x0000006000688947 */ /* 0x000fea0003800000 */
[----:B------:R-:W-:Y:S01]  /*7060*/  UMOV UR24, UR16 ;  /* 0x0000001000187c82 */ /* 0x000fe20008000000 */
[----:B------:R-:W-:Y:S01]  /*7070*/  UMOV UR25, UR5 ;  /* 0x0000000500197c82 */ /* 0x000fe20008000000 */
[----:B------:R-:W-:-:S05]  /*7080*/  ULDC UR26, c[0x0][0x50c] ;  /* 0x00014300001a7ab9 */ /* 0x000fca0000000800 */
.L_x_31:
[----:B------:R-:W-:-:S06]  /*7090*/  UISETP.NE.AND UP0, UPT, UR22, 0x3, UPT ;  /* 0x000000031600788c */ /* 0x000fcc000bf05270 */
[----:B------:R-:W-:-:S13]  /*70a0*/  PLOP3.LUT P1, PT, PT, PT, UP0, 0x80, 0x0 ;  /* 0x000000000000781c */ /* 0x000fda0003f2f008 */
[----:B------:R-:W-:Y:S05]  /*70b0*/  @!P1 BRA `(.L_x_24) ;  /* 0x0000000000049947 */ /* 0x000fea0003800000 */
[----:B------:R-:W-:Y:S01]  /*70c0*/  BPT.TRAP 0x1 ;  /* 0x000000040000795c */ /* 0x000fe20000300000 */
.L_x_24:
[----:B------:R-:W0:Y:S01]  /*70d0*/  S2UR UR16, SR_CgaCtaId ;  /* 0x00000000001079c3 */ /* 0x000e220000008800 */
[----:B------:R-:W-:Y:S01]  /*70e0*/  UMOV UR11, 0x400 ;  /* 0x00000400000b7882 */ /* 0x000fe20000000000 */
[----:B------:R-:W-:Y:S01]  /*70f0*/  SHF.L.U32 R2, R0, 0x1f, RZ ;  /* 0x0000001f00027819 */ /* 0x000fe200000006ff */
[----:B0-----:R-:W-:-:S04]  /*7100*/  ULEA UR11, UR16, UR11, 0x18 ;  /* 0x0000000b100b7291 */ /* 0x001fc8000f8ec03f */
[----:B------:R-:W-:-:S09]  /*7110*/  ULEA UR16, UR23, UR11, 0x3 ;  /* 0x0000000b17107291 */ /* 0x000fd2000f8e183f */
[----:B------:R0:W2:Y:S01]  /*7120*/  SYNCS.PHASECHK.TRANS64.TRYWAIT P0, [UR16], R2 ;  /* 0x00000002ff0075a7 */ /* 0x0000a20008000150 */
[----:B------:R-:W-:Y:S05]  /*7130*/  @!P1 BRA `(.L_x_25) ;  /* 0x0000000000049947 */ /* 0x000fea0003800000 */
[----:B------:R-:W-:Y:S01]  /*7140*/  BPT.TRAP 0x1 ;  /* 0x000000040000795c */ /* 0x000fe20000300000 */
.L_x_25:
[----:B--2---:R-:W-:Y:S05]  /*7150*/  @P0 BRA `(.L_x_26) ;  /* 0x0000000000080947 */ /* 0x004fea0003800000 */
[----:B------:R-:W2:Y:S02]  /*7160*/  SYNCS.PHASECHK.TRANS64.TRYWAIT P0, [UR16], R2 ;  /* 0x00000002ff0075a7 */ /* 0x000ea40008000150 */
[----:B--2---:R-:W-:Y:S05]  /*7170*/  @!P0 BRA `(.L_x_27) ;  /* 0x000001e000788947 */ /* 0x004fea0003800000 */
.L_x_26:
        /* <DEDUP_REMOVED lines=64> */
[----:B--2---:R-:W2:Y:S04]  /*7580*/  LDL.LU.64 R108, [R1] ;  /* 0x00000000016c7983 */ /* 0x004ea80000300a00 */
[----:B------:R-:W2:Y:S04]  /*7590*/  LDL.LU.64 R110, [R1+0x8] ;  /* 0x00000800016e7983 */ /* 0x000ea80000300a00 */
        /* <DEDUP_REMOVED lines=61> */
[----:B------:R-:W2:Y:S01]  /*7970*/  LDL.LU.64 R234, [R1+0x1f8] ;  /* 0x0001f80001ea7983 */ /* 0x000ea20000300a00 */
[----:B------:R-:W-:-:S02]  /*7980*/  UIADD3 UR16, UR11, 0xc100, URZ ;  /* 0x0000c1000b107890 */ /* 0x000fc4000fffe03f */
[----:B------:R-:W-:Y:S02]  /*7990*/  UISETP.NE.AND UP0, UPT, UR7, URZ, UPT ;  /* 0x0000003f0700728c */ /* 0x000fe4000bf05270 */
[----:B------:R-:W-:Y:S02]  /*79a0*/  USHF.R.U32.HI UR16, URZ, 0x4, UR16 ;  /* 0x000000043f107899 */ /* 0x000fe40008011610 */
[----:B------:R-:W-:Y:S02]  /*79b0*/  USEL UR8, UR8, URZ, !UP0 ;  /* 0x0000003f08087287 */ /* 0x000fe4000c000000 */
[----:B------:R-:W-:Y:S02]  /*79c0*/  ULOP3.LUT UR16, UR16, 0x3fff, URZ, 0xc0, !UPT ;  /* 0x00003fff10107892 */ /* 0x000fe4000f8ec03f */
[----:B------:R-:W-:Y:S02]  /*79d0*/  UISETP.NE.U32.AND UP0, UPT, UR8, URZ, UPT ;  /* 0x0000003f0800728c */ /* 0x000fe4000bf05070 */
[----:B------:R-:W-:-:S02]  /*79e0*/  ULOP3.LUT UR7, UR12, 0x10000, URZ, 0xfc, !UPT ;  /* 0x000100000c077892 */ /* 0x000fc4000f8efc3f */
[----:B------:R-:W-:Y:S02]  /*79f0*/  ULOP3.LUT UR8, UR16, 0x10000, URZ, 0xfc, !UPT ;  /* 0x0001000010087892 */ /* 0x000fe4000f8efc3f */
[----:B------:R-:W-:Y:S02]  /*7a00*/  ULEA UR7, UR23, UR7, 0xa ;  /* 0x0000000717077291 */ /* 0x000fe4000f8e503f */
[----:B------:R-:W-:Y:S01]  /*7a10*/  ULEA UR8, UR23, UR8, 0xa ;  /* 0x0000000817087291 */ /* 0x000fe2000f8e503f */
[----:B------:R-:W-:Y:S01]  /*7a20*/  UMOV UR17, 0x80000020 ;  /* 0x8000002000117882 */ /* 0x000fe20000000000 */
[----:B------:R-:W-:-:S03]  /*7a30*/  UMOV UR19, 0x80000020 ;  /* 0x8000002000137882 */ /* 0x000fc60000000000 */
[----:B------:R-:W-:Y:S02]  /*7a40*/  UMOV UR16, UR7 ;  /* 0x0000000700107c82 */ /* 0x000fe40008000000 */
[----:B------:R-:W-:Y:S01]  /*7a50*/  UMOV UR18, UR8 ;  /* 0x0000000800127c82 */ /* 0x000fe20008000000 */
[----:B--2---:R-:W-:-:S06]  /*7a60*/  WARPGROUP.ARRIVE ;  /* 0x00000000000079c5 */ /* 0x004fcc0000000000 */
[----:B------:R-:W-:Y:S03]  /*7a70*/  QGMMA.64x256x32.F32.E4M3.E4M3 R108, gdesc[UR16], R108, UP0, gsb0 ;  /* 0x03e00000106c79f3 */ /* 0x000fe6000b80086c */
        /* <DEDUP_REMOVED lines=65> */
[----:B--2---:R-:W2:Y:S04]  /*7e90*/  LDL.LU.64 R234, [R1+0x870] ;  /* 0x0008700001ea7983 */ /* 0x004ea80000300a00 */
[----:B------:R-:W3:Y:S04]  /*7ea0*/  LDL.LU.64 R232, [R1+0x868] ;  /* 0x0008680001e87983 */ /* 0x000ee80000300a00 */
[----:B------:R-:W4:Y:S04]  /*7eb0*/  LDL.LU.64 R230, [R1+0x860] ;  /* 0x0008600001e67983 */ /* 0x000f280000300a00 */
        /* <DEDUP_REMOVED lines=60> */
[----:B------:R-:W4:Y:S01]  /*8280*/  LDL.LU.64 R108, [R1+0x678] ;  /* 0x00067800016c7983 */ /* 0x000f220000300a00 */
[----:B------:R-:W-:Y:S01]  /*8290*/  UIADD3 UR16, UR7, 0x200, URZ ;  /* 0x0000020007107890 */ /* 0x000fe2000fffe03f */
[----:B------:R-:W-:-:S02]  /*82a0*/  UMOV UR17, 0x80000020 ;  /* 0x8000002000117882 */ /* 0x000fc40000000000 */
[----:B--2---:R-:W-:Y:S04]  /*82b0*/  STL.64 [R1+0x670], R234 ;  /* 0x000670ea01007387 */ /* 0x004fe80000100a00 */
[----:B---3--:R-:W-:Y:S04]  /*82c0*/  STL.64 [R1+0x668], R232 ;  /* 0x000668e801007387 */ /* 0x008fe80000100a00 */
[----:B----4-:R-:W-:Y:S04]  /*82d0*/  STL.64 [R1+0x660], R230 ;  /* 0x000660e601007387 */ /* 0x010fe80000100a00 */
        /* <DEDUP_REMOVED lines=38> */
[----:B------:R-:W-:Y:S01]  /*8540*/  STL.64 [R1+0x528], R152 ;  /* 0x0005289801007387 */ /* 0x000fe20000100a00 */
[----:B------:R-:W-:-:S06]  /*8550*/  WARPGROUP.ARRIVE ;  /* 0x00000000000079c5 */ /* 0x000fcc0000000000 */
[----:B------:R-:W-:Y:S03]  /*8560*/  QGMMA.64x256x32.F32.E4M3.E4M3 R24, gdesc[UR16], R24, UP0, gsb0 ;  /* 0x03e00000101879f3 */ /* 0x000fe6000b800818 */
        /* <DEDUP_REMOVED lines=88> */
[----:B------:R-:W-:Y:S01]  /*8af0*/  UIADD3 UR18, UR8, 0x2, URZ ;  /* 0x0000000208127890 */ /* 0x000fe2000fffe03f */
[----:B------:R-:W-:Y:S01]  /*8b00*/  UMOV UR17, 0x80000020 ;  /* 0x8000002000117882 */ /* 0x000fe20000000000 */
[----:B------:R-:W-:Y:S01]  /*8b10*/  UMOV UR19, 0x80000020 ;  /* 0x8000002000137882 */ /* 0x000fe20000000000 */
[----:B--2---:R-:W-:-:S06]  /*8b20*/  WARPGROUP.ARRIVE ;  /* 0x00000000000079c5 */ /* 0x004fcc0000000000 */
[----:B------:R-:W-:Y:S03]  /*8b30*/  QGMMA.64x256x32.F32.E4M3.E4M3 R108, gdesc[UR16], R108, gsb0 ;  /* 0x03e00000106c79f3 */ /* 0x000fe6000800086c */
[----:B------:R-:W-:Y:S02]  /*8b40*/  WARPGROUP.DEPBAR.LE gsb0, 0x0 ;  /* 0x00008000000079c5 */ /* 0x000fe40000010000 */
[----:B------:R-:W-:Y:S01]  /*8b50*/  STL.64 [R1], R108 ;  /* 0x0000006c01007387 */ /* 0x000fe20000100a00 */
[----:B0-----:R-:W-:-:S03]  /*8b60*/  IMAD.MOV.U32 R2, RZ, RZ, R108 ;  /* 0x000000ffff027224 */ /* 0x001fc600078e006c */
        /* <DEDUP_REMOVED lines=63> */
[----:B0-----:R0:W5:Y:S04]  /*8f60*/  LDL.LU.64 R234, [R1+0x670] ;  /* 0x0006700001ea7983 */ /* 0x0011680000300a00 */
[----:B------:R0:W5:Y:S04]  /*8f70*/  LDL.LU.64 R232, [R1+0x668] ;  /* 0x0006680001e87983 */ /* 0x0001680000300a00 */
        /* <DEDUP_REMOVED lines=62> */
[----:B------:R-:W-:Y:S01]  /*9360*/  UIADD3 UR16, UR7, 0x202, URZ ;  /* 0x0000020207107890 */ /* 0x000fe2000fffe03f */
[----:B------:R-:W-:Y:S01]  /*9370*/  UMOV UR17, 0x80000020 ;  /* 0x8000002000117882 */ /* 0x000fe20000000000 */
[----:B------:R-:W-:-:S04]  /*9380*/  UIADD3 UR6, UR6, 0x2, URZ ;  /* 0x0000000206067890 */ /* 0x000fc8000fffe03f */
[----:B------:R-:W-:-:S04]  /*9390*/  UISETP.NE.AND UP0, UPT, UR6, UR26, UPT ;  /* 0x0000001a0600728c */ /* 0x000fc8000bf05270 */
[----:B------:R-:W-:-:S06]  /*93a0*/  USEL UR7, URZ, 0x1, UP0 ;  /* 0x000000013f077887 */ /* 0x000fcc0008000000 */
[----:B------:R-:W-:Y:S01]  /*93b0*/  ISETP.NE.AND P0, PT, RZ, UR7, PT ;  /* 0x00000007ff007c0c */ /* 0x000fe2000bf05270 */
[----:B--2---:R-:W-:-:S06]  /*93c0*/  WARPGROUP.ARRIVE ;  /* 0x00000000000079c5 */ /* 0x004fcc0000000000 */
[----:B------:R-:W-:Y:S03]  /*93d0*/  QGMMA.64x256x32.F32.E4M3.E4M3 R24, gdesc[UR16], R24, gsb0 ;  /* 0x03e00000101879f3 */ /* 0x000fe60008000818 */
[----:B------:R-:W-:-:S03]  /*93e0*/  WARPGROUP.DEPBAR.LE gsb0, 0x0 ;  /* 0x00008000000079c5 */ /* 0x000fc60000010000 */
[----:B0-----:R-:W-:Y:S05]  /*93f0*/  @!P0 BRA `(.L_x_28) ;  /* 0x0000003c000c8947 */ /* 0x001fea0003800000 */
[----:B-----5:R0:W-:Y:S04]  /*9400*/  STL [R1+0x6a0], R225 ;  /* 0x0006a0e101007387 */ /* 0x0201e80000100800 */
[----:B------:R2:W-:Y:S01]  /*9410*/  STL [R1+0x69c], R226 ;  /* 0x00069ce201007387 */ /* 0x0005e20000100800 */
[----:B0-----:R-:W-:-:S03]  /*9420*/  IMAD.MOV.U32 R225, RZ, RZ, R2 ;  /* 0x000000ffffe17224 */ /* 0x001fc600078e0002 */
[----:B--2---:R-:W2:Y:S04]  /*9430*/  LDL R226, [R1+0x4] ;  /* 0x0000040001e27983 */ /* 0x004ea80000100800 */
[----:B------:R0:W-:Y:S04]  /*9440*/  STL [R1+0x698], R227 ;  /* 0x000698e301007387 */ /* 0x0001e80000100800 */
[----:B0-----:R-:W3:Y:S04]  /*9450*/  LDL R227, [R1+0x8] ;  /* 0x0000080001e37983 */ /* 0x001ee80000100800 */
[----:B------:R0:W-:Y:S04]  /*9460*/  STL [R1+0x694], R228 ;  /* 0x000694e401007387 */ /* 0x0001e80000100800 */
[----:B0-----:R-:W4:Y:S04]  /*9470*/  LDL R228, [R1+0xc] ;  /* 0x00000c0001e47983 */ /* 0x001f280000100800 */
        /* <DEDUP_REMOVED lines=209> */
[----:B0-----:R-:W4:Y:S04]  /*a190*/  LDL.LU R121, [R1+0x200] ;  /* 0x0002000001797983 */ /* 0x001f280000300800 */
        /* <DEDUP_REMOVED lines=14> */
[----:B------:R-:W4:Y:S04]  /*a280*/  LDL.LU R2, [R1+0x230] ;  /* 0x0002300001027983 */ /* 0x000f280000300800 */
        /* <DEDUP_REMOVED lines=38> */
[----:B------:R0:W-:Y:S01]  /*a4f0*/  STL [R1+0x484], R148 ;  /* 0x0004849401007387 */ /* 0x0001e20000100800 */
[----:B------:R-:W-:-:S03]  /*a500*/  FADD R3, R225, R3 ;  /* 0x00000003e1037221 */ /* 0x000fc60000000000 */
[----:B0-----:R-:W4:Y:S04]  /*a510*/  LDL.LU R148, [R1+0x214] ;  /* 0x0002140001947983 */ /* 0x001f280000300800 */
[----:B------:R0:W-:Y:S01]  /*a520*/  STL [R1+0x480], R149 ;  /* 0x0004809501007387 */ /* 0x0001e20000100800 */
[----:B--2---:R-:W-:-:S01]  /*a530*/  FADD R4, R226, R4 ;  /* 0x00000004e2047221 */ /* 0x004fc20000000000 */
[----:B---3--:R-:W-:Y:S02]  /*a540*/  FADD R5, R227, R5 ;  /* 0x00000005e3057221 */ /* 0x008fe40000000000 */
[----:B0-----:R-:W2:Y:S04]  /*a550*/  LDL R149, [R1+0x1f4] ;  /* 0x0001f40001957983 */ /* 0x001ea80000100800 */
[----:B------:R0:W-:Y:S01]  /*a560*/  STL [R1+0x47c], R150 ;  /* 0x00047c9601007387 */ /* 0x0001e20000100800 */
[----:B----4-:R-:W-:-:S01]  /*a570*/  FADD R6, R228, R6 ;  /* 0x00000006e4067221 */ /* 0x010fc20000000000 */
[----:B------:R-:W-:-:S02]  /*a580*/  FADD R7, R229, R7 ;  /* 0x00000007e5077221 */ /* 0x000fc40000000000 */
[----:B0-----:R-:W3:Y:S04]  /*a590*/  LDL R150, [R1+0x1c0] ;  /* 0x0001c00001967983 */ /* 0x001ee80000100800 */
[----:B------:R0:W-:Y:S01]  /*a5a0*/  STL [R1+0x478], R151 ;  /* 0x0004789701007387 */ /* 0x0001e20000100800 */
[----:B------:R-:W-:-:S01]  /*a5b0*/  FADD R8, R230, R8 ;  /* 0x00000008e6087221 */ /* 0x000fc20000000000 */
[----:B------:R-:W-:Y:S02]  /*a5c0*/  FADD R9, R231, R9 ;  /* 0x00000009e7097221 */ /* 0x000fe40000000000 */
[----:B0-----:R-:W4:Y:S04]  /*a5d0*/  LDL R151, [R1+0x1f0] ;  /* 0x0001f00001977983 */ /* 0x001f280000100800 */
[----:B------:R0:W-:Y:S01]  /*a5e0*/  STL [R1+0x474], R0 ;  /* 0x0004740001007387 */ /* 0x0001e20000100800 */
[----:B------:R-:W-:-:S01]  /*a5f0*/  FADD R10, R232, R10 ;  /* 0x0000000ae80a7221 */ /* 0x000fc20000000000 */
[----:B------:R-:W-:-:S02]  /*a600*/  FADD R11, R233, R11 ;  /* 0x0000000be90b7221 */ /* 0x000fc40000000000 */
[----:B0-----:R-:W2:Y:S04]  /*a610*/  LDL.LU R0, [R1+0x210] ;  /* 0x0002100001007983 */ /* 0x001ea80000300800 */
[----:B------:R-:W3:Y:S04]  /*a620*/  LDL.LU R225, [R1+0x6a0] ;  /* 0x0006a00001e17983 */ /* 0x000ee80000300800 */
[----:B------:R-:W4:Y:S04]  /*a630*/  LDL.LU R226, [R1+0x69c] ;  /* 0x00069c0001e27983 */ /* 0x000f280000300800 */
[----:B------:R-:W2:Y:S04]  /*a640*/  LDL.LU R227, [R1+0x698] ;  /* 0x0006980001e37983 */ /* 0x000ea80000300800 */
[----:B------:R-:W2:Y:S04]  /*a650*/  LDL.LU R228, [R1+0x694] ;  /* 0x0006940001e47983 */ /* 0x000ea80000300800 */
[----:B------:R-:W2:Y:S01]  /*a660*/  LDL.LU R229, [R1+0x690] ;  /* 0x0006900001e57983 */ /* 0x000ea20000300800 */
[----:B------:R-:W-:-:S03]  /*a670*/  FADD R12, R234, R12 ;  /* 0x0000000cea0c7221 */ /* 0x000fc60000000000 */
[----:B------:R-:W2:Y:S01]  /*a680*/  LDL.LU R230, [R1+0x68c] ;  /* 0x00068c0001e67983 */ /* 0x000ea20000300800 */
[----:B------:R-:W-:-:S03]  /*a690*/  FADD R13, R235, R13 ;  /* 0x0000000deb0d7221 */ /* 0x000fc60000000000 */
[----:B------:R-:W2:Y:S04]  /*a6a0*/  LDL.LU R231, [R1+0x688] ;  /* 0x0006880001e77983 */ /* 0x000ea80000300800 */
[----:B------:R-:W2:Y:S04]  /*a6b0*/  LDL.LU R232, [R1+0x684] ;  /* 0x0006840001e87983 */ /* 0x000ea80000300800 */
[----:B------:R-:W2:Y:S04]  /*a6c0*/  LDL.LU R233, [R1+0x680] ;  /* 0x0006800001e97983 */ /* 0x000ea80000300800 */
[----:B------:R-:W2:Y:S04]  /*a6d0*/  LDL.LU R234, [R1+0x67c] ;  /* 0x00067c0001ea7983 */ /* 0x000ea80000300800 */
[----:B------:R-:W2:Y:S01]  /*a6e0*/  LDL.LU R235, [R1+0x678] ;  /* 0x0006780001eb7983 */ /* 0x000ea20000300800 */
[----:B------:R-:W-:-:S01]  /*a6f0*/  FADD R14, R24, R14 ;  /* 0x0000000e180e7221 */ /* 0x000fc20000000000 */
[----:B------:R-:W-:Y:S01]  /*a700*/  FADD R15, R25, R15 ;  /* 0x0000000f190f7221 */ /* 0x000fe20000000000 */
[----:B------:R-:W-:-:S01]  /*a710*/  FADD R16, R26, R16 ;  /* 0x000000101a107221 */ /* 0x000fc20000000000 */
[----:B------:R-:W2:Y:S01]  /*a720*/  LDL.LU R24, [R1+0x674] ;  /* 0x0006740001187983 */ /* 0x000ea20000300800 */
[----:B------:R-:W-:-:S01]  /*a730*/  FADD R17, R27, R17 ;  /* 0x000000111b117221 */ /* 0x000fc20000000000 */
[----:B------:R-:W-:-:S02]  /*a740*/  FADD R18, R28, R18 ;  /* 0x000000121c127221 */ /* 0x000fc40000000000 */
[----:B------:R-:W2:Y:S01]  /*a750*/  LDL.LU R25, [R1+0x670] ;  /* 0x0006700001197983 */ /* 0x000ea20000300800 */
[----:B------:R-:W-:-:S03]  /*a760*/  FADD R19, R29, R19 ;  /* 0x000000131d137221 */ /* 0x000fc60000000000 */
        /* <DEDUP_REMOVED lines=155> */
[----:B---3--:R-:W-:-:S03]  /*b120*/  FADD R225, R107, R225 ;  /* 0x000000e16be17221 */ /* 0x008fc60000000000 */
[----:B------:R-:W3:Y:S01]  /*b130*/  LDL.LU R104, [R1+0x534] ;  /* 0x0005340001687983 */ /* 0x000ee20000300800 */
[----:B----4-:R-:W-:-:S03]  /*b140*/  FADD R226, R108, R226 ;  /* 0x000000e26ce27221 */ /* 0x010fc60000000000 */
[----:B------:R-:W4:Y:S01]  /*b150*/  LDL.LU R105, [R1+0x530] ;  /* 0x0005300001697983 */ /* 0x000f220000300800 */
[----:B--2---:R-:W-:-:S03]  /*b160*/  FADD R227, R109, R227 ;  /* 0x000000e36de37221 */ /* 0x004fc60000000000 */
        /* <DEDUP_REMOVED lines=15> */
[----:B------:R-:W-:-:S01]  /*b260*/  FADD R235, R117, R235 ;  /* 0x000000eb75eb7221 */ /* 0x000fc20000000000 */
[----:B------:R-:W-:Y:S02]  /*b270*/  FADD R121, R120, R121 ;  /* 0x0000007978797221 */ /* 0x000fe40000000000 */
[----:B------:R-:W2:Y:S01]  /*b280*/  LDL.LU R114, [R1+0x50c] ;  /* 0x00050c0001727983 */ /* 0x000ea20000300800 */
[----:B------:R-:W-:-:S03]  /*b290*/  FADD R236, R118, R236 ;  /* 0x000000ec76ec7221 */ /* 0x000fc60000000000 */
[----:B------:R-:W2:Y:S01]  /*b2a0*/  LDL.LU R115, [R1+0x508] ;  /* 0x0005080001737983 */ /* 0x000ea20000300800 */
[----:B------:R-:W-:-:S03]  /*b2b0*/  FADD R237, R119, R237 ;  /* 0x000000ed77ed7221 */ /* 0x000fc60000000000 */
[----:B------:R-:W2:Y:S01]  /*b2c0*/  LDL.LU R116, [R1+0x504] ;  /* 0x0005040001747983 */ /* 0x000ea20000300800 */
[----:B------:R-:W-:-:S03]  /*b2d0*/  FADD R123, R122, R123 ;  /* 0x0000007b7a7b7221 */ /* 0x000fc60000000000 */
[----:B------:R-:W2:Y:S04]  /*b2e0*/  LDL.LU R117, [R1+0x500] ;  /* 0x0005000001757983 */ /* 0x000ea80000300800 */
[----:B------:R-:W2:Y:S01]  /*b2f0*/  LDL.LU R118, [R1+0x4fc] ;  /* 0x0004fc0001767983 */ /* 0x000ea20000300800 */
[----:B------:R-:W-:-:S03]  /*b300*/  FADD R125, R124, R125 ;  /* 0x0000007d7c7d7221 */ /* 0x000fc60000000000 */
[----:B------:R-:W2:Y:S04]  /*b310*/  LDL.LU R119, [R1+0x4f8] ;  /* 0x0004f80001777983 */ /* 0x000ea80000300800 */
[----:B------:R-:W2:Y:S04]  /*b320*/  LDL.LU R120, [R1+0x4f4] ;  /* 0x0004f40001787983 */ /* 0x000ea80000300800 */
[----:B------:R0:W-:Y:S01]  /*b330*/  STL [R1+0x200], R121 ;  /* 0x0002007901007387 */ /* 0x0001e20000100800 */
[----:B------:R-:W-:-:S01]  /*b340*/  FADD R127, R126, R127 ;  /* 0x0000007f7e7f7221 */ /* 0x000fc20000000000 */
[----:B------:R-:W-:Y:S01]  /*b350*/  FADD R0, R128, R0 ;  /* 0x0000000080007221 */ /* 0x000fe20000000000 */
[----:B------:R-:W-:-:S01]  /*b360*/  FADD R148, R150, R148 ;  /* 0x0000009496947221 */ /* 0x000fc20000000000 */
[----:B0-----:R-:W2:Y:S04]  /*b370*/  LDL.LU R121, [R1+0x4f0] ;  /* 0x0004f00001797983 */ /* 0x001ea80000300800 */
        /* <DEDUP_REMOVED lines=9> */
[----:B------:R-:W-:-:S02]  /*b410*/  FADD R136, R137, R136 ;  /* 0x0000008889887221 */ /* 0x000fc40000000000 */
[----:B0-----:R-:W2:Y:S04]  /*b420*/  LDL.LU R125, [R1+0x4e0] ;  /* 0x0004e000017d7983 */ /* 0x001ea80000300800 */
[----:B------:R-:W2:Y:S04]  /*b430*/  LDL.LU R126, [R1+0x4dc] ;  /* 0x0004dc00017e7983 */ /* 0x000ea80000300800 */
[----:B------:R0:W-:Y:S01]  /*b440*/  STL [R1+0x20c], R127 ;  /* 0x00020c7f01007387 */ /* 0x0001e20000100800 */
[----:B------:R-:W-:-:S01]  /*b450*/  FADD R132, R134, R132 ;  /* 0x0000008486847221 */ /* 0x000fc20000000000 */
[----:B------:R-:W-:-:S02]  /*b460*/  FADD R2, R130, R2 ;  /* 0x0000000282027221 */ /* 0x000fc40000000000 */
[----:B0-----:R-:W2:Y:S04]  /*b470*/  LDL.LU R127, [R1+0x4d8] ;  /* 0x0004d800017f7983 */ /* 0x001ea80000300800 */
[----:B------:R-:W2:Y:S04]  /*b480*/  LDL.LU R128, [R1+0x4d4] ;  /* 0x0004d40001807983 */ /* 0x000ea80000300800 */
[----:B------:R-:W-:Y:S04]  /*b490*/  STL [R1+0x210], R0 ;  /* 0x0002100001007387 */ /* 0x000fe80000100800 */
[----:B------:R-:W-:Y:S04]  /*b4a0*/  STL [R1+0x214], R148 ;  /* 0x0002149401007387 */ /* 0x000fe80000100800 */
[----:B------:R-:W-:Y:S04]  /*b4b0*/  STL [R1+0x218], R144 ;  /* 0x0002189001007387 */ /* 0x000fe80000100800 */
[----:B------:R-:W-:Y:S04]  /*b4c0*/  STL [R1+0x21c], R142 ;  /* 0x00021c8e01007387 */ /* 0x000fe80000100800 */
[----:B------:R-:W-:Y:S04]  /*b4d0*/  STL [R1+0x220], R140 ;  /* 0x0002208c01007387 */ /* 0x000fe80000100800 */
[----:B------:R-:W-:Y:S04]  /*b4e0*/  STL [R1+0x224], R138 ;  /* 0x0002248a01007387 */ /* 0x000fe80000100800 */
[----:B------:R-:W3:Y:S04]  /*b4f0*/  LDL.LU R130, [R1+0x234] ;  /* 0x0002340001827983 */ /* 0x000ee80000300800 */
[----:B------:R-:W-:Y:S04]  /*b500*/  STL [R1+0x228], R136 ;  /* 0x0002288801007387 */ /* 0x000fe80000100800 */
[----:B------:R0:W-:Y:S04]  /*b510*/  STL [R1+0x22c], R132 ;  /* 0x00022c8401007387 */ /* 0x0001e80000100800 */
[----:B0-----:R-:W4:Y:S04]  /*b520*/  LDL.LU R132, [R1+0x238] ;  /* 0x0002380001847983 */ /* 0x001f280000300800 */
[----:B------:R-:W2:Y:S04]  /*b530*/  LDL.LU R134, [R1+0x23c] ;  /* 0x00023c0001867983 */ /* 0x000ea80000300800 */
[----:B------:R0:W-:Y:S04]  /*b540*/  STL [R1+0x230], R2 ;  /* 0x0002300201007387 */ /* 0x0001e80000100800 */
[----:B------:R-:W2:Y:S04]  /*b550*/  LDL.LU R136, [R1+0x240] ;  /* 0x0002400001887983 */ /* 0x000ea80000300800 */
        /* <DEDUP_REMOVED lines=11> */
[----:B0-----:R-:W2:Y:S04]  /*b610*/  LDL.LU R2, [R1+0x270] ;  /* 0x0002700001027983 */ /* 0x001ea80000300800 */
[----:B------:R-:W2:Y:S01]  /*b620*/  LDL.LU R0, [R1+0x274] ;  /* 0x0002740001007983 */ /* 0x000ea20000300800 */
[----:B---3--:R-:W-:-:S03]  /*b630*/  FADD R130, R129, R130 ;  /* 0x0000008281827221 */ /* 0x008fc60000000000 */
[----:B------:R-:W3:Y:S04]  /*b640*/  LDL.LU R129, [R1+0x4d0] ;  /* 0x0004d00001817983 */ /* 0x000ee80000300800 */
[----:B------:R0:W-:Y:S04]  /*b650*/  STL [R1+0x234], R130 ;  /* 0x0002348201007387 */ /* 0x0001e80000100800 */
[----:B0-----:R-:W3:Y:S01]  /*b660*/  LDL.LU R130, [R1+0x4cc] ;  /* 0x0004cc0001827983 */ /* 0x001ee20000300800 */
[----:B----4-:R-:W-:-:S03]  /*b670*/  FADD R132, R131, R132 ;  /* 0x0000008483847221 */ /* 0x010fc60000000000 */
[----:B------:R-:W4:Y:S01]  /*b680*/  LDL.LU R131, [R1+0x4c8] ;  /* 0x0004c80001837983 */ /* 0x000f220000300800 */
[----:B--2---:R-:W-:-:S03]  /*b690*/  FADD R134, R133, R134 ;  /* 0x0000008685867221 */ /* 0x004fc60000000000 */
[----:B------:R0:W-:Y:S01]  /*b6a0*/  STL [R1+0x238], R132 ;  /* 0x0002388401007387 */ /* 0x0001e20000100800 */
[----:B------:R-:W-:-:S03]  /*b6b0*/  FADD R136, R135, R136 ;  /* 0x0000008887887221 */ /* 0x000fc60000000000 */
[----:B0-----:R-:W2:Y:S01]  /*b6c0*/  LDL.LU R132, [R1+0x4c4] ;  /* 0x0004c40001847983 */ /* 0x001ea20000300800 */
[----:B------:R-:W-:-:S03]  /*b6d0*/  FADD R150, R151, R150 ;  /* 0x0000009697967221 */ /* 0x000fc60000000000 */
[----:B------:R-:W2:Y:S01]  /*b6e0*/  LDL.LU R133, [R1+0x4c0] ;  /* 0x0004c00001857983 */ /* 0x000ea20000300800 */
[----:B------:R-:W-:-:S03]  /*b6f0*/  FADD R148, R149, R148 ;  /* 0x0000009495947221 */ /* 0x000fc60000000000 */
[----:B------:R0:W-:Y:S01]  /*b700*/  STL [R1+0x23c], R134 ;  /* 0x00023c8601007387 */ /* 0x0001e20000100800 */
[----:B------:R-:W-:-:S01]  /*b710*/  FADD R146, R147, R146 ;  /* 0x0000009293927221 */ /* 0x000fc20000000000 */
[----:B------:R-:W-:Y:S02]  /*b720*/  FADD R144, R145, R144 ;  /* 0x0000009091907221 */ /* 0x000fe40000000000 */
[----:B0-----:R-:W2:Y:S01]  /*b730*/  LDL.LU R134, [R1+0x4bc] ;  /* 0x0004bc0001867983 */ /* 0x001ea20000300800 */
[----:B------:R-:W-:-:S03]  /*b740*/  FADD R143, R24, R143 ;  /* 0x0000008f188f7221 */ /* 0x000fc60000000000 */
[----:B------:R-:W2:Y:S01]  /*b750*/  LDL.LU R135, [R1+0x4b8] ;  /* 0x0004b80001877983 */ /* 0x000ea20000300800 */
[----:B------:R-:W-:-:S03]  /*b760*/  FADD R142, R25, R142 ;  /* 0x0000008e198e7221 */ /* 0x000fc60000000000 */
[----:B------:R0:W-:Y:S01]  /*b770*/  STL [R1+0x240], R136 ;  /* 0x0002408801007387 */ /* 0x0001e20000100800 */
[----:B------:R-:W-:-:S01]  /*b780*/  FADD R141, R26, R141 ;  /* 0x0000008d1a8d7221 */ /* 0x000fc20000000000 */
[----:B------:R-:W-:Y:S01]  /*b790*/  FADD R140, R27, R140 ;  /* 0x0000008c1b8c7221 */ /* 0x000fe20000000000 */
[----:B------:R-:W-:-:S01]  /*b7a0*/  FADD R139, R28, R139 ;  /* 0x0000008b1c8b7221 */ /* 0x000fc20000000000 */
[----:B0-----:R-:W2:Y:S01]  /*b7b0*/  LDL.LU R136, [R1+0x4b4] ;  /* 0x0004b40001887983 */ /* 0x001ea20000300800 */
[----:B------:R-:W-:-:S03]  /*b7c0*/  FADD R138, R29, R138 ;  /* 0x0000008a1d8a7221 */ /* 0x000fc60000000000 */
[----:B------:R0:W-:Y:S01]  /*b7d0*/  STL [R1+0x244], R150 ;  /* 0x0002449601007387 */ /* 0x0001e20000100800 */
[----:B------:R-:W-:-:S03]  /*b7e0*/  FADD R137, R30, R137 ;  /* 0x000000891e897221 */ /* 0x000fc60000000000 */
[----:B------:R1:W-:Y:S01]  /*b7f0*/  STL [R1+0x248], R148 ;  /* 0x0002489401007387 */ /* 0x0003e20000100800 */
[----:B------:R-:W-:-:S03]  /*b800*/  FADD R2, R31, R2 ;  /* 0x000000021f027221 */ /* 0x000fc60000000000 */
[----:B------:R1:W-:Y:S01]  /*b810*/  STL [R1+0x24c], R146 ;  /* 0x00024c9201007387 */ /* 0x0003e20000100800 */
[----:B------:R-:W-:-:S03]  /*b820*/  FADD R0, R32, R0 ;  /* 0x0000000020007221 */ /* 0x000fc60000000000 */
[----:B------:R1:W-:Y:S04]  /*b830*/  STL [R1+0x250], R144 ;  /* 0x0002509001007387 */ /* 0x0003e80000100800 */
[----:B------:R1:W-:Y:S04]  /*b840*/  STL [R1+0x254], R143 ;  /* 0x0002548f01007387 */ /* 0x0003e80000100800 */
[----:B------:R1:W-:Y:S04]  /*b850*/  STL [R1+0x258], R142 ;  /* 0x0002588e01007387 */ /* 0x0003e80000100800 */
[----:B------:R1:W-:Y:S04]  /*b860*/  STL [R1+0x25c], R141 ;  /* 0x00025c8d01007387 */ /* 0x0003e80000100800 */
[----:B------:R1:W-:Y:S04]  /*b870*/  STL [R1+0x260], R140 ;  /* 0x0002608c01007387 */ /* 0x0003e80000100800 */
[----:B------:R1:W-:Y:S04]  /*b880*/  STL [R1+0x264], R139 ;  /* 0x0002648b01007387 */ /* 0x0003e80000100800 */
[----:B------:R1:W-:Y:S04]  /*b890*/  STL [R1+0x268], R138 ;  /* 0x0002688a01007387 */ /* 0x0003e80000100800 */
[----:B------:R-:W3:Y:S04]  /*b8a0*/  LDL.LU R151, [R1+0x278] ;  /* 0x0002780001977983 */ /* 0x000ee80000300800 */
[----:B------:R1:W-:Y:S04]  /*b8b0*/  STL [R1+0x26c], R137 ;  /* 0x00026c8901007387 */ /* 0x0003e80000100800 */
[----:B0-----:R-:W4:Y:S04]  /*b8c0*/  LDL.LU R150, [R1+0x27c] ;  /* 0x00027c0001967983 */ /* 0x001f280000300800 */
[----:B------:R0:W-:Y:S04]  /*b8d0*/  STL [R1+0x270], R2 ;  /* 0x0002700201007387 */ /* 0x0001e80000100800 */
[----:B------:R-:W2:Y:S04]  /*b8e0*/  LDL.LU R149, [R1+0x280] ;  /* 0x0002800001957983 */ /* 0x000ea80000300800 */
[----:B------:R0:W-:Y:S04]  /*b8f0*/  STL [R1+0x274], R0 ;  /* 0x0002740001007387 */ /* 0x0001e80000100800 */
[----:B-1----:R-:W2:Y:S04]  /*b900*/  LDL.LU R148, [R1+0x284] ;  /* 0x0002840001947983 */ /* 0x002ea80000300800 */
        /* <DEDUP_REMOVED lines=13> */
[----:B---3--:R-:W-:-:S05]  /*b9e0*/  FADD R151, R33, R151 ;  /* 0x0000009721977221 */ /* 0x008fca0000000000 */
[----:B------:R0:W-:Y:S01]  /*b9f0*/  STL [R1+0x278], R151 ;  /* 0x0002789701007387 */ /* 0x0001e20000100800 */
[----:B----4-:R-:W-:-:S05]  /*ba00*/  FADD R150, R34, R150 ;  /* 0x0000009622967221 */ /* 0x010fca0000000000 */
[----:B------:R1:W-:Y:S01]  /*ba10*/  STL [R1+0x27c], R150 ;  /* 0x00027c9601007387 */ /* 0x0003e20000100800 */
[----:B--2---:R-:W-:-:S05]  /*ba20*/  FADD R149, R35, R149 ;  /* 0x0000009523957221 */ /* 0x004fca0000000000 */
[----:B------:R2:W-:Y:S01]  /*ba30*/  STL [R1+0x280], R149 ;  /* 0x0002809501007387 */ /* 0x0005e20000100800 */
[----:B------:R-:W-:-:S01]  /*ba40*/  FADD R148, R36, R148 ;  /* 0x0000009424947221 */ /* 0x000fc20000000000 */
[----:B------:R-:W-:-:S04]  /*ba50*/  FADD R147, R37, R147 ;  /* 0x0000009325937221 */ /* 0x000fc80000000000 */
[----:B------:R3:W-:Y:S01]  /*ba60*/  STL [R1+0x284], R148 ;  /* 0x0002849401007387 */ /* 0x0007e20000100800 */
[----:B------:R-:W-:-:S03]  /*ba70*/  FADD R146, R38, R146 ;  /* 0x0000009226927221 */ /* 0x000fc60000000000 */
        /* <DEDUP_REMOVED lines=20> */
[----:B0-----:R-:W4:Y:S01]  /*bbc0*/  LDL.LU R151, [R1+0x2bc] ;  /* 0x0002bc0001977983 */ /* 0x001f220000300800 */
[----:B------:R-:W-:-:S03]  /*bbd0*/  FADD R0, R49, R0 ;  /* 0x0000000031007221 */ /* 0x000fc60000000000 */
[----:B------:R0:W-:Y:S04]  /*bbe0*/  STL [R1+0x2b0], R137 ;  /* 0x0002b08901007387 */ /* 0x0001e80000100800 */
[----:B-1----:R-:W4:Y:S04]  /*bbf0*/  LDL.LU R150, [R1+0x2c0] ;  /* 0x0002c00001967983 */ /* 0x002f280000300800 */
[----:B------:R1:W-:Y:S04]  /*bc00*/  STL [R1+0x2b4], R2 ;  /* 0x0002b40201007387 */ /* 0x0003e80000100800 */
[----:B--2---:R-:W2:Y:S04]  /*bc10*/  LDL.LU R149, [R1+0x2c4] ;  /* 0x0002c40001957983 */ /* 0x004ea80000300800 */
[----:B------:R1:W-:Y:S04]  /*bc20*/  STL [R1+0x2b8], R0 ;  /* 0x0002b80001007387 */ /* 0x0003e80000100800 */
[----:B---3--:R-:W3:Y:S04]  /*bc30*/  LDL.LU R148, [R1+0x2c8] ;  /* 0x0002c80001947983 */ /* 0x008ee80000300800 */
[----:B----4-:R-:W4:Y:S04]  /*bc40*/  LDL.LU R147, [R1+0x2cc] ;  /* 0x0002cc0001937983 */ /* 0x010f280000300800 */
[----:B------:R-:W4:Y:S04]  /*bc50*/  LDL.LU R146, [R1+0x2d0] ;  /* 0x0002d00001927983 */ /* 0x000f280000300800 */
        /* <DEDUP_REMOVED lines=8> */
[----:B0-----:R-:W4:Y:S04]  /*bce0*/  LDL.LU R137, [R1+0x2f4] ;  /* 0x0002f40001897983 */ /* 0x001f280000300800 */
[----:B-1----:R-:W4:Y:S04]  /*bcf0*/  LDL.LU R2, [R1+0x2f8] ;  /* 0x0002f80001027983 */ /* 0x002f280000300800 */
[----:B------:R-:W4:Y:S01]  /*bd00*/  LDL.LU R0, [R1+0x2fc] ;  /* 0x0002fc0001007983 */ /* 0x000f220000300800 */
[----:B------:R-:W-:-:S01]  /*bd10*/  FADD R151, R50, R151 ;  /* 0x0000009732977221 */ /* 0x000fc20000000000 */
[----:B------:R-:W-:-:S04]  /*bd20*/  FADD R150, R51, R150 ;  /* 0x0000009633967221 */ /* 0x000fc80000000000 */
[----:B------:R0:W-:Y:S01]  /*bd30*/  STL [R1+0x2bc], R151 ;  /* 0x0002bc9701007387 */ /* 0x0001e20000100800 */
[----:B--2---:R-:W-:-:S03]  /*bd40*/  FADD R149, R52, R149 ;  /* 0x0000009534957221 */ /* 0x004fc60000000000 */
[----:B------:R1:W-:Y:S01]  /*bd50*/  STL [R1+0x2c0], R150 ;  /* 0x0002c09601007387 */ /* 0x0003e20000100800 */
[----:B---3--:R-:W-:-:S03]  /*bd60*/  FADD R148, R53, R148 ;  /* 0x0000009435947221 */ /* 0x008fc60000000000 */
[----:B------:R2:W-:Y:S01]  /*bd70*/  STL [R1+0x2c4], R149 ;  /* 0x0002c49501007387 */ /* 0x0005e20000100800 */
[----:B----4-:R-:W-:-:S03]  /*bd80*/  FADD R147, R54, R147 ;  /* 0x0000009336937221 */ /* 0x010fc60000000000 */
        /* <DEDUP_REMOVED lines=198> */
[----:B------:R-:W-:Y:S01]  /*c9f0*/  STL [R1+0x3cc], R151 ;  /* 0x0003cc9701007387 */ /* 0x000fe20000100800 */
[----:B--2---:R-:W-:-:S03]  /*ca00*/  FADD R149, R120, R149 ;  /* 0x0000009578957221 */ /* 0x004fc60000000000 */
[----:B------:R-:W-:Y:S01]  /*ca10*/  STL [R1+0x3d0], R150 ;  /* 0x0003d09601007387 */ /* 0x000fe20000100800 */
[----:B---3--:R-:W-:-:S03]  /*ca20*/  FADD R148, R121, R148 ;  /* 0x0000009479947221 */ /* 0x008fc60000000000 */
[----:B------:R-:W-:Y:S01]  /*ca30*/  STL [R1+0x3d4], R149 ;  /* 0x0003d49501007387 */ /* 0x000fe20000100800 */
[----:B----4-:R-:W-:-:S03]  /*ca40*/  FADD R147, R122, R147 ;  /* 0x000000937a937221 */ /* 0x010fc60000000000 */
[----:B------:R-:W-:Y:S01]  /*ca50*/  STL [R1+0x3d8], R148 ;  /* 0x0003d89401007387 */ /* 0x000fe20000100800 */
[----:B------:R-:W-:-:S03]  /*ca60*/  FADD R146, R123, R146 ;  /* 0x000000927b927221 */ /* 0x000fc60000000000 */
        /* <DEDUP_REMOVED lines=18> */
[----:B------:R-:W-:Y:S04]  /*cb90*/  STL [R1+0x400], R138 ;  /* 0x0004008a01007387 */ /* 0x000fe80000100800 */
[----:B------:R0:W-:Y:S04]  /*cba0*/  STL [R1+0x404], R137 ;  /* 0x0004048901007387 */ /* 0x0001e80000100800 */
[----:B0-----:R-:W2:Y:S01]  /*cbb0*/  LDL.LU R137, [R1+0x410] ;  /* 0x0004100001897983 */ /* 0x001ea20000300800 */
[----:B------:R-:W-:-:S01]  /*cbc0*/  FADD R2, R133, R2 ;  /* 0x0000000285027221 */ /* 0x000fc20000000000 */
[----:B------:R-:W-:-:S02]  /*cbd0*/  FADD R0, R134, R0 ;  /* 0x0000000086007221 */ /* 0x000fc40000000000 */
[----:B------:R-:W3:Y:S04]  /*cbe0*/  LDL.LU R138, [R1+0x414] ;  /* 0x00041400018a7983 */ /* 0x000ee80000300800 */
[----:B------:R-:W-:Y:S04]  /*cbf0*/  STL [R1+0x408], R2 ;  /* 0x0004080201007387 */ /* 0x000fe80000100800 */
[----:B------:R-:W4:Y:S04]  /*cc00*/  LDL.LU R139, [R1+0x418] ;  /* 0x00041800018b7983 */ /* 0x000f280000300800 */
[----:B------:R0:W-:Y:S04]  /*cc10*/  STL [R1+0x40c], R0 ;  /* 0x00040c0001007387 */ /* 0x0001e80000100800 */
        /* <DEDUP_REMOVED lines=13> */
[----:B------:R-:W4:Y:S01]  /*ccf0*/  LDL.LU R2, [R1+0x450] ;  /* 0x0004500001027983 */ /* 0x000f220000300800 */
[----:B--2---:R-:W-:-:S05]  /*cd00*/  FADD R137, R135, R137 ;  /* 0x0000008987897221 */ /* 0x004fca0000000000 */
[----:B------:R0:W-:Y:S04]  /*cd10*/  STL [R1+0x410], R137 ;  /* 0x0004108901007387 */ /* 0x0001e80000100800 */
[----:B0-----:R-:W4:Y:S01]  /*cd20*/  LDL.LU R137, [R1+0x4b0] ;  /* 0x0004b00001897983 */ /* 0x001f220000300800 */
[----:B---3--:R-:W-:-:S05]  /*cd30*/  FADD R138, R136, R138 ;  /* 0x0000008a888a7221 */ /* 0x008fca0000000000 */
[----:B------:R0:W-:Y:S04]  /*cd40*/  STL [R1+0x414], R138 ;  /* 0x0004148a01007387 */ /* 0x0001e80000100800 */
[----:B0-----:R-:W2:Y:S01]  /*cd50*/  LDL.LU R138, [R1+0x4ac] ;  /* 0x0004ac00018a7983 */ /* 0x001ea20000300800 */
[----:B----4-:R-:W-:-:S05]  /*cd60*/  FADD R139, R137, R139 ;  /* 0x0000008b898b7221 */ /* 0x010fca0000000000 */
[----:B------:R0:W-:Y:S04]  /*cd70*/  STL [R1+0x418], R139 ;  /* 0x0004188b01007387 */ /* 0x0001e80000100800 */
[----:B0-----:R-:W3:Y:S01]  /*cd80*/  LDL.LU R139, [R1+0x4a8] ;  /* 0x0004a800018b7983 */ /* 0x001ee20000300800 */
[----:B--2---:R-:W-:-:S05]  /*cd90*/  FADD R140, R138, R140 ;  /* 0x0000008c8a8c7221 */ /* 0x004fca0000000000 */
[----:B------:R0:W-:Y:S04]  /*cda0*/  STL [R1+0x41c], R140 ;  /* 0x00041c8c01007387 */ /* 0x0001e80000100800 */
[----:B0-----:R-:W2:Y:S01]  /*cdb0*/  LDL.LU R140, [R1+0x4a4] ;  /* 0x0004a400018c7983 */ /* 0x001ea20000300800 */
[----:B---3--:R-:W-:-:S05]  /*cdc0*/  FADD R141, R139, R141 ;  /* 0x0000008d8b8d7221 */ /* 0x008fca0000000000 */
        /* <DEDUP_REMOVED lines=34> */
[----:B0-----:R0:W5:Y:S01]  /*cff0*/  LDL.LU R0, [R1+0x474] ;  /* 0x0004740001007983 */ /* 0x0011620000300800 */
[----:B------:R-:W-:Y:S01]  /*d000*/  UMOV UR6, URZ ;  /* 0x0000003f00067c82 */ /* 0x000fe20008000000 */
[----:B---3--:R-:W-:-:S05]  /*d010*/  FADD R2, R2, R151 ;  /* 0x0000009702027221 */ /* 0x008fca0000000000 */
[----:B------:R0:W-:Y:S02]  /*d020*/  STL [R1+0x450], R2 ;  /* 0x0004500201007387 */ /* 0x0001e40000100800 */
.L_x_28:
[----:B------:R-:W-:Y:S05]  /*d030*/  @!P1 BRA `(.L_x_29) ;  /* 0x0000000000049947 */ /* 0x000fea0003800000 */
[----:B------:R-:W-:Y:S01]  /*d040*/  BPT.TRAP 0x1 ;  /* 0x000000040000795c */ /* 0x000fe20000300000 */
.L_x_29:
[----:B0-----:R-:W2:Y:S04]  /*d050*/  LDL R2, [R1+0x454] ;  /* 0x0004540001027983 */ /* 0x001ea80000100800 */
[----:B-----5:R0:W-:Y:S04]  /*d060*/  STL [R1+0x474], R0 ;  /* 0x0004740001007387 */ /* 0x0201e80000100800 */
[----:B0-----:R-:W3:Y:S01]  /*d070*/  LDL R0, [R1+0x458] ;  /* 0x0004580001007983 */ /* 0x001ee20000100800 */
[----:B--2---:R-:W-:Y:S01]  /*d080*/  ISETP.NE.AND P0, PT, R2, RZ, PT ;  /* 0x000000ff0200720c */ /* 0x004fe20003f05270 */
[----:B------:R-:W-:-:S12]  /*d090*/  IMAD.U32 R2, RZ, RZ, UR25 ;  /* 0x00000019ff027e24 */ /* 0x000fd8000f8e00ff */
[----:B------:R-:W-:-:S05]  /*d0a0*/  @P0 LEA R2, R2, UR11, 0x3 ;  /* 0x0000000b02020c11 */ /* 0x000fca000f8e18ff */
[----:B------:R-:W-:-:S05]  /*d0b0*/  @P0 VIADD R2, R2, 0x18 ;  /* 0x0000001802020836 */ /* 0x000fca0000000000 */
[----:B---3--:R-:W-:Y:S02]  /*d0c0*/  @P0 PRMT R2, R0, 0x654, R2 ;  /* 0x0000065400020816 */ /* 0x008fe40000000002 */
[----:B------:R0:W5:Y:S01]  /*d0d0*/  LDL.LU R0, [R1+0x474] ;  /* 0x0004740001007983 */ /* 0x0001620000300800 */
[----:B------:R-:W-:Y:S01]  /*d0e0*/  UISETP.GT.U32.AND UP0, UPT, UR13, 0x1, UPT ;  /* 0x000000010d00788c */ /* 0x000fe2000bf04070 */
[----:B------:R0:W-:Y:S05]  /*d0f0*/  @P0 SYNCS.ARRIVE.TRANS64.RED.A1T0 RZ, [R2+URZ], RZ ;  /* 0x000000ff02ff09a7 */ /* 0x0001ea000810043f */
[----:B------:R-:W-:-:S13]  /*d100*/  PLOP3.LUT P0, PT, PT, PT, UP0, 0x80, 0x0 ;  /* 0x000000000000781c */ /* 0x000fda0003f0f008 */
[----:B0-----:R-:W-:Y:S05]  /*d110*/  @P0 BRA `(.L_x_30) ;  /* 0x0000000000040947 */ /* 0x001fea0003800000 */
[----:B------:R-:W-:Y:S01]  /*d120*/  BPT.TRAP 0x1 ;  /* 0x000000040000795c */ /* 0x000fe20000300000 */
.L_x_30:
[----:B------:R-:W-:Y:S02]  /*d130*/  UISETP.GT.AND UP2, UPT, UR24, 0x1, UPT ;  /* 0x000000011800788c */ /* 0x000fe4000bf44270 */
[----:B------:R-:W-:Y:S02]  /*d140*/  UIADD3 UR23, UR23, 0x1, URZ ;  /* 0x0000000117177890 */ /* 0x000fe4000fffe03f */
[----:B------:R-:W-:Y:S02]  /*d150*/  UIADD3 UR25, UR25, 0x1, URZ ;  /* 0x0000000119197890 */ /* 0x000fe4000fffe03f */
[----:B------:R-:W-:Y:S01]  /*d160*/  PLOP3.LUT P0, PT, PT, PT, UP2, 0x80, 0x0 ;  /* 0x000000000000781c */ /* 0x000fe20003f0f028 */
[----:B------:R-:W-:Y:S02]  /*d170*/  UISETP.NE.AND UP0, UPT, UR23, 0x3, UPT ;  /* 0x000000031700788c */ /* 0x000fe4000bf05270 */
[----:B------:R-:W-:Y:S02]  /*d180*/  UISETP.NE.AND UP1, UPT, UR25, 0x3, UPT ;  /* 0x000000031900788c */ /* 0x000fe4000bf25270 */
[----:B------:R-:W-:-:S02]  /*d190*/  USEL UR8, URZ, 0x1, UP0 ;  /* 0x000000013f087887 */ /* 0x000fc40008000000 */
[----:B------:R-:W-:Y:S02]  /*d1a0*/  UIADD3 UR24, UR24, -0x1, URZ ;  /* 0xffffffff18187890 */ /* 0x000fe4000fffe03f */
[----:B------:R-:W-:Y:S02]  /*d1b0*/  USEL UR23, UR23, URZ, UP0 ;  /* 0x0000003f17177287 */ /* 0x000fe40008000000 */
[----:B-----5:R-:W-:Y:S01]  /*d1c0*/  LOP3.LUT R0, R0, UR8, RZ, 0x3c, !PT ;  /* 0x0000000800007c12 */ /* 0x020fe2000f8e3cff */
[----:B------:R-:W-:Y:S01]  /*d1d0*/  USEL UR25, UR25, URZ, UP1 ;  /* 0x0000003f19197287 */ /* 0x000fe20008800000 */
[----:B------:R-:W-:Y:S01]  /*d1e0*/  UMOV UR8, 0x1 ;  /* 0x0000000100087882 */ /* 0x000fe20000000000 */
[----:B------:R-:W-:Y:S10]  /*d1f0*/  @P0 BRA `(.L_x_31) ;  /* 0xffffff9c00a40947 */ /* 0x000ff4000383ffff */
.L_x_23:
[----:B------:R-:W-:-:S04]  /*d200*/  UISETP.NE.AND UP0, UPT, UR6, URZ, UPT ;  /* 0x0000003f0600728c */ /* 0x000fc8000bf05270 */
[----:B------:R-:W-:-:S06]  /*d210*/  USEL UR6, URZ, 0x1, !UP0 ;  /* 0x000000013f067887 */ /* 0x000fcc000c000000 */
[----:B------:R-:W-:-:S13]  /*d220*/  ISETP.NE.AND P0, PT, RZ, UR6, PT ;  /* 0x00000006ff007c0c */ /* 0x000fda000bf05270 */
[----:B------:R-:W-:Y:S05]  /*d230*/  @!P0 BRA `(.L_x_32) ;  /* 0x0000003800108947 */ /* 0x000fea0003800000 */
[----:B------:R0:W-:Y:S04]  /*d240*/  STL [R1+0x624], R43 ;  /* 0x0006242b01007387 */ /* 0x0001e80000100800 */
[----:B0-----:R-:W2:Y:S04]  /*d250*/  LDL.LU R43, [R1] ;  /* 0x00000000012b7983 */ /* 0x001ea80000300800 */
[----:B------:R0:W-:Y:S04]  /*d260*/  STL [R1+0x620], R44 ;  /* 0x0006202c01007387 */ /* 0x0001e80000100800 */
[----:B0-----:R-:W3:Y:S04]  /*d270*/  LDL.LU R44, [R1+0x4] ;  /* 0x00000400012c7983 */ /* 0x001ee80000300800 */
[----:B------:R0:W-:Y:S04]  /*d280*/  STL [R1+0x61c], R45 ;  /* 0x00061c2d01007387 */ /* 0x0001e80000100800 */
[----:B0-----:R-:W4:Y:S04]  /*d290*/  LDL.LU R45, [R1+0x8] ;  /* 0x00000800012d7983 */ /* 0x001f280000300800 */
[----:B------:R0:W-:Y:S04]  /*d2a0*/  STL [R1+0x618], R46 ;  /* 0x0006182e01007387 */ /* 0x0001e80000100800 */
[----:B0-----:R-:W5:Y:S04]  /*d2b0*/  LDL.LU R46, [R1+0xc] ;  /* 0x00000c00012e7983 */ /* 0x001f680000300800 */
        /* <DEDUP_REMOVED lines=138> */
[----:B------:R-:W5:Y:S04]  /*db60*/  LDL.LU R0, [R1+0x1b0] ;  /* 0x0001b00001007983 */ /* 0x000f680000300800 */
[----:B------:R-:W5:Y:S04]  /*db70*/  LDL.LU R2, [R1+0x204] ;  /* 0x0002040001027983 */ /* 0x000f680000300800 */
        /* <DEDUP_REMOVED lines=67> */
[----:B0-----:R-:W5:Y:S01]  /*dfb0*/  LDL.LU R149, [R1+0x12c] ;  /* 0x00012c0001957983 */ /* 0x001f620000300800 */
[----:B--2---:R-:W-:-:S03]  /*dfc0*/  FADD R3, R43, R3 ;  /* 0x000000032b037221 */ /* 0x004fc60000000000 */
[----:B------:R0:W-:Y:S01]  /*dfd0*/  STL [R1+0x478], R150 ;  /* 0x0004789601007387 */ /* 0x0001e20000100800 */
[----:B---3--:R-:W-:Y:S01]  /*dfe0*/  FADD R4, R44, R4 ;  /* 0x000000042c047221 */ /* 0x008fe20000000000 */
[----:B----4-:R-:W-:Y:S01]  /*dff0*/  FADD R5, R45, R5 ;  /* 0x000000052d057221 */ /* 0x010fe20000000000 */
[----:B-----5:R-:W-:Y:S01]  /*e000*/  FADD R6, R46, R6 ;  /* 0x000000062e067221 */ /* 0x020fe20000000000 */
[----:B------:R-:W-:Y:S01]  /*e010*/  FADD R7, R47, R7 ;  /* 0x000000072f077221 */ /* 0x000fe20000000000 */
[----:B0-----:R-:W2:Y:S04]  /*e020*/  LDL.LU R150, [R1+0x128] ;  /* 0x0001280001967983 */ /* 0x001ea80000300800 */
[----:B------:R0:W-:Y:S01]  /*e030*/  STL [R1+0x474], R151 ;  /* 0x0004749701007387 */ /* 0x0001e20000100800 */
[----:B------:R-:W-:Y:S01]  /*e040*/  FADD R8, R48, R8 ;  /* 0x0000000830087221 */ /* 0x000fe20000000000 */
[----:B------:R-:W-:Y:S01]  /*e050*/  FADD R9, R49, R9 ;  /* 0x0000000931097221 */ /* 0x000fe20000000000 */
[----:B------:R-:W-:Y:S01]  /*e060*/  FADD R10, R50, R10 ;  /* 0x0000000a320a7221 */ /* 0x000fe20000000000 */
[----:B0-----:R-:W3:Y:S04]  /*e070*/  LDL.LU R151, [R1+0x124] ;  /* 0x0001240001977983 */ /* 0x001ee80000300800 */
[----:B------:R-:W4:Y:S04]  /*e080*/  LDL.LU R43, [R1+0x624] ;  /* 0x00062400012b7983 */ /* 0x000f280000300800 */
[----:B------:R-:W5:Y:S04]  /*e090*/  LDL.LU R44, [R1+0x620] ;  /* 0x00062000012c7983 */ /* 0x000f680000300800 */
[----:B------:R-:W4:Y:S04]  /*e0a0*/  LDL.LU R45, [R1+0x61c] ;  /* 0x00061c00012d7983 */ /* 0x000f280000300800 */
[----:B------:R-:W5:Y:S01]  /*e0b0*/  LDL.LU R46, [R1+0x618] ;  /* 0x00061800012e7983 */ /* 0x000f620000300800 */
[----:B------:R-:W-:-:S03]  /*e0c0*/  FADD R11, R51, R11 ;  /* 0x0000000b330b7221 */ /* 0x000fc60000000000 */
[----:B------:R-:W4:Y:S01]  /*e0d0*/  LDL.LU R47, [R1+0x614] ;  /* 0x00061400012f7983 */ /* 0x000f220000300800 */
[----:B------:R-:W-:-:S03]  /*e0e0*/  FADD R12, R52, R12 ;  /* 0x0000000c340c7221 */ /* 0x000fc60000000000 */
        /* <DEDUP_REMOVED lines=132> */
[----:B------:R-:W5:Y:S04]  /*e930*/  LDL.LU R114, [R1+0x508] ;  /* 0x0005080001727983 */ /* 0x000f680000300800 */
[----:B------:R-:W5:Y:S01]  /*e940*/  LDL.LU R115, [R1+0x504] ;  /* 0x0005040001737983 */ /* 0x000f620000300800 */
[----:B------:R-:W-:Y:S01]  /*e950*/  FADD R206, R149, R206 ;  /* 0x000000ce95ce7221 */ /* 0x000fe20000000000 */
[----:B------:R-:W-:Y:S01]  /*e960*/  FADD R237, R118, R237 ;  /* 0x000000ed76ed7221 */ /* 0x000fe20000000000 */
[----:B------:R-:W-:Y:S01]  /*e970*/  FADD R236, R119, R236 ;  /* 0x000000ec77ec7221 */ /* 0x000fe20000000000 */
[----:B------:R0:W-:Y:S01]  /*e980*/  STL [R1+0x200], R116 ;  /* 0x0002007401007387 */ /* 0x0001e20000100800 */
[----:B------:R-:W-:Y:S01]  /*e990*/  FADD R235, R120, R235 ;  /* 0x000000eb78eb7221 */ /* 0x000fe20000000000 */
        /* <DEDUP_REMOVED lines=8> */
[----:B0-----:R-:W4:Y:S01]  /*ea20*/  LDL.LU R116, [R1+0x1b4] ;  /* 0x0001b40001747983 */ /* 0x001f220000300800 */
[----:B------:R-:W-:Y:S01]  /*ea30*/  FADD R226, R129, R226 ;  /* 0x000000e281e27221 */ /* 0x000fe20000000000 */
[----:B------:R-:W-:Y:S01]  /*ea40*/  FADD R225, R130, R225 ;  /* 0x000000e182e17221 */ /* 0x000fe20000000000 */
[----:B------:R-:W-:Y:S01]  /*ea50*/  FADD R224, R131, R224 ;  /* 0x000000e083e07221 */ /* 0x000fe20000000000 */
[----:B------:R-:W4:Y:S01]  /*ea60*/  LDL.LU R148, [R1+0x208] ;  /* 0x0002080001947983 */ /* 0x000f220000300800 */
[----:B------:R-:W-:Y:S01]  /*ea70*/  FADD R223, R132, R223 ;  /* 0x000000df84df7221 */ /* 0x000fe20000000000 */
[----:B------:R-:W-:Y:S01]  /*ea80*/  FADD R216, R139, R216 ;  /* 0x000000d88bd87221 */ /* 0x000fe20000000000 */
[----:B------:R-:W-:Y:S01]  /*ea90*/  FADD R222, R133, R222 ;  /* 0x000000de85de7221 */ /* 0x000fe20000000000 */
        /* <DEDUP_REMOVED lines=8> */
[----:B------:R-:W5:Y:S01]  /*eb20*/  LDL.LU R149, [R1+0x20c] ;  /* 0x00020c0001957983 */ /* 0x000f620000300800 */
[----:B------:R-:W-:Y:S01]  /*eb30*/  FADD R212, R143, R212 ;  /* 0x000000d48fd47221 */ /* 0x000fe20000000000 */
[----:B------:R-:W-:Y:S01]  /*eb40*/  FADD R218, R137, R218 ;  /* 0x000000da89da7221 */ /* 0x000fe20000000000 */
[----:B------:R-:W-:Y:S01]  /*eb50*/  FADD R211, R144, R211 ;  /* 0x000000d390d37221 */ /* 0x000fe20000000000 */
[----:B------:R-:W5:Y:S01]  /*eb60*/  LDL.LU R118, [R1+0x1bc] ;  /* 0x0001bc0001767983 */ /* 0x000f620000300800 */
[----:B------:R-:W-:Y:S01]  /*eb70*/  FADD R217, R138, R217 ;  /* 0x000000d98ad97221 */ /* 0x000fe20000000000 */
[----:B------:R-:W-:Y:S01]  /*eb80*/  FADD R210, R145, R210 ;  /* 0x000000d291d27221 */ /* 0x000fe20000000000 */
[----:B---3--:R-:W-:Y:S01]  /*eb90*/  FADD R204, R151, R204 ;  /* 0x000000cc97cc7221 */ /* 0x008fe20000000000 */
[----:B------:R-:W3:Y:S01]  /*eba0*/  LDL.LU R0, [R1+0x210] ;  /* 0x0002100001007983 */ /* 0x000ee20000300800 */
[----:B------:R-:W-:Y:S01]  /*ebb0*/  FADD R209, R146, R209 ;  /* 0x000000d192d17221 */ /* 0x000fe20000000000 */
[----:B--2---:R-:W-:Y:S01]  /*ebc0*/  FADD R205, R150, R205 ;  /* 0x000000cd96cd7221 */ /* 0x004fe20000000000 */
[----:B------:R-:W-:Y:S01]  /*ebd0*/  FADD R208, R147, R208 ;  /* 0x000000d093d07221 */ /* 0x000fe20000000000 */
[----:B------:R-:W2:Y:S04]  /*ebe0*/  LDL.LU R119, [R1+0x1c0] ;  /* 0x0001c00001777983 */ /* 0x000ea80000300800 */
[----:B0-----:R-:W2:Y:S04]  /*ebf0*/  LDL.LU R2, [R1+0x214] ;  /* 0x0002140001027983 */ /* 0x001ea80000300800 */
        /* <DEDUP_REMOVED lines=29> */
[----:B------:R-:W2:Y:S01]  /*edd0*/  LDL.LU R147, [R1+0x250] ;  /* 0x0002500001937983 */ /* 0x000ea20000300800 */
[----:B----4-:R-:W-:-:S03]  /*ede0*/  FADD R148, R116, R148 ;  /* 0x0000009474947221 */ /* 0x010fc60000000000 */
[----:B------:R-:W4:Y:S04]  /*edf0*/  LDL.LU R116, [R1+0x500] ;  /* 0x0005000001747983 */ /* 0x000f280000300800 */
[----:B------:R0:W-:Y:S01]  /*ee00*/  STL [R1+0x208], R148 ;  /* 0x0002089401007387 */ /* 0x0001e20000100800 */
[----:B-----5:R-:W-:-:S03]  /*ee10*/  FADD R149, R117, R149 ;  /* 0x0000009575957221 */ /* 0x020fc60000000000 */
[----:B0-----:R-:W5:Y:S04]  /*ee20*/  LDL.LU R148, [R1+0x254] ;  /* 0x0002540001947983 */ /* 0x001f680000300800 */
[----:B------:R-:W4:Y:S04]  /*ee30*/  LDL.LU R117, [R1+0x4fc] ;  /* 0x0004fc0001757983 */ /* 0x000f280000300800 */
[----:B------:R0:W-:Y:S04]  /*ee40*/  STL [R1+0x20c], R149 ;  /* 0x00020c9501007387 */ /* 0x0001e80000100800 */
[----:B0-----:R-:W4:Y:S01]  /*ee50*/  LDL.LU R149, [R1+0x258] ;  /* 0x0002580001957983 */ /* 0x001f220000300800 */
[----:B---3--:R-:W-:Y:S01]  /*ee60*/  FADD R0, R118, R0 ;  /* 0x0000000076007221 */ /* 0x008fe20000000000 */
[----:B--2---:R-:W-:-:S02]  /*ee70*/  FADD R2, R119, R2 ;  /* 0x0000000277027221 */ /* 0x004fc40000000000 */
[----:B------:R-:W2:Y:S01]  /*ee80*/  LDL.LU R118, [R1+0x4f8] ;  /* 0x0004f80001767983 */ /* 0x000ea20000300800 */
[----:B------:R-:W-:-:S03]  /*ee90*/  FADD R121, R120, R121 ;  /* 0x0000007978797221 */ /* 0x000fc60000000000 */
[----:B------:R0:W-:Y:S01]  /*eea0*/  STL [R1+0x210], R0 ;  /* 0x0002100001007387 */ /* 0x0001e20000100800 */
[----:B------:R-:W-:-:S03]  /*eeb0*/  FADD R123, R122, R123 ;  /* 0x0000007b7a7b7221 */ /* 0x000fc60000000000 */
[----:B0-----:R-:W3:Y:S04]  /*eec0*/  LDL.LU R0, [R1+0x25c] ;  /* 0x00025c0001007983 */ /* 0x001ee80000300800 */
[----:B------:R-:W2:Y:S04]  /*eed0*/  LDL.LU R119, [R1+0x4f4] ;  /* 0x0004f40001777983 */ /* 0x000ea80000300800 */
[----:B------:R0:W-:Y:S01]  /*eee0*/  STL [R1+0x214], R2 ;  /* 0x0002140201007387 */ /* 0x0001e20000100800 */
[----:B------:R-:W-:Y:S01]  /*eef0*/  FADD R125, R124, R125 ;  /* 0x0000007d7c7d7221 */ /* 0x000fe20000000000 */
[----:B------:R-:W-:-:S02]  /*ef00*/  FADD R127, R126, R127 ;  /* 0x0000007f7e7f7221 */ /* 0x000fc40000000000 */
[----:B0-----:R-:W2:Y:S04]  /*ef10*/  LDL.LU R2, [R1+0x260] ;  /* 0x0002600001027983 */ /* 0x001ea80000300800 */
[----:B------:R-:W2:Y:S04]  /*ef20*/  LDL.LU R120, [R1+0x4f0] ;  /* 0x0004f00001787983 */ /* 0x000ea80000300800 */
[----:B------:R0:W-:Y:S01]  /*ef30*/  STL [R1+0x218], R121 ;  /* 0x0002187901007387 */ /* 0x0001e20000100800 */
[----:B------:R-:W-:-:S03]  /*ef40*/  FADD R129, R128, R129 ;  /* 0x0000008180817221 */ /* 0x000fc60000000000 */
        /* <DEDUP_REMOVED lines=42> */
[----:B------:R0:W-:Y:S04]  /*f1f0*/  STL [R1+0x244], R144 ;  /* 0x0002449001007387 */ /* 0x0001e80000100800 */
[----:B0-----:R-:W2:Y:S04]  /*f200*/  LDL.LU R144, [R1+0x278] ;  /* 0x0002780001907983 */ /* 0x001ea80000300800 */
[----:B------:R-:W2:Y:S04]  /*f210*/  LDL.LU R138, [R1+0x4a8] ;  /* 0x0004a800018a7983 */ /* 0x000ea80000300800 */
[----:B------:R0:W-:Y:S04]  /*f220*/  STL [R1+0x248], R145 ;  /* 0x0002489101007387 */ /* 0x0001e80000100800 */
[----:B0-----:R-:W2:Y:S04]  /*f230*/  LDL.LU R145, [R1+0x27c] ;  /* 0x00027c0001917983 */ /* 0x001ea80000300800 */
[----:B------:R0:W-:Y:S01]  /*f240*/  STL [R1+0x24c], R146 ;  /* 0x00024c9201007387 */ /* 0x0001e20000100800 */
[----:B-----5:R-:W-:-:S03]  /*f250*/  FADD R148, R24, R148 ;  /* 0x0000009418947221 */ /* 0x020fc60000000000 */
[----:B0-----:R-:W5:Y:S04]  /*f260*/  LDL.LU R146, [R1+0x280] ;  /* 0x0002800001927983 */ /* 0x001f680000300800 */
[----:B------:R0:W-:Y:S04]  /*f270*/  STL [R1+0x250], R147 ;  /* 0x0002509301007387 */ /* 0x0001e80000100800 */
[----:B0-----:R-:W5:Y:S01]  /*f280*/  LDL.LU R147, [R1+0x284] ;  /* 0x0002840001937983 */ /* 0x001f620000300800 */
[----:B----4-:R-:W-:-:S03]  /*f290*/  FADD R149, R25, R149 ;  /* 0x0000009519957221 */ /* 0x010fc60000000000 */
[----:B------:R0:W-:Y:S04]  /*f2a0*/  STL [R1+0x254], R148 ;  /* 0x0002549401007387 */ /* 0x0001e80000100800 */
[----:B0-----:R-:W4:Y:S04]  /*f2b0*/  LDL.LU R148, [R1+0x288] ;  /* 0x0002880001947983 */ /* 0x001f280000300800 */
[----:B------:R0:W-:Y:S04]  /*f2c0*/  STL [R1+0x258], R149 ;  /* 0x0002589501007387 */ /* 0x0001e80000100800 */
[----:B0-----:R-:W4:Y:S04]  /*f2d0*/  LDL.LU R149, [R1+0x28c] ;  /* 0x00028c0001957983 */ /* 0x001f280000300800 */
[----:B------:R-:W4:Y:S01]  /*f2e0*/  LDL.LU R150, [R1+0x290] ;  /* 0x0002900001967983 */ /* 0x000f220000300800 */
[----:B---3--:R-:W-:-:S03]  /*f2f0*/  FADD R0, R26, R0 ;  /* 0x000000001a007221 */ /* 0x008fc60000000000 */
[----:B------:R-:W3:Y:S01]  /*f300*/  LDL.LU R151, [R1+0x294] ;  /* 0x0002940001977983 */ /* 0x000ee20000300800 */
[----:B--2---:R-:W-:-:S03]  /*f310*/  FADD R2, R27, R2 ;  /* 0x000000021b027221 */ /* 0x004fc60000000000 */
[----:B------:R0:W-:Y:S04]  /*f320*/  STL [R1+0x25c], R0 ;  /* 0x00025c0001007387 */ /* 0x0001e80000100800 */
[----:B------:R-:W2:Y:S04]  /*f330*/  LDL.LU R27, [R1+0x2c8] ;  /* 0x0002c800011b7983 */ /* 0x000ea80000300800 */
[----:B------:R-:W2:Y:S04]  /*f340*/  LDL.LU R26, [R1+0x2cc] ;  /* 0x0002cc00011a7983 */ /* 0x000ea80000300800 */
[----:B------:R1:W-:Y:S04]  /*f350*/  STL [R1+0x260], R2 ;  /* 0x0002600201007387 */ /* 0x0003e80000100800 */
[----:B------:R-:W2:Y:S04]  /*f360*/  LDL.LU R25, [R1+0x2d0] ;  /* 0x0002d00001197983 */ /* 0x000ea80000300800 */
[----:B------:R-:W2:Y:S04]  /*f370*/  LDL.LU R24, [R1+0x2d4] ;  /* 0x0002d40001187983 */ /* 0x000ea80000300800 */
[----:B0-----:R-:W2:Y:S04]  /*f380*/  LDL.LU R0, [R1+0x2d8] ;  /* 0x0002d80001007983 */ /* 0x001ea80000300800 */
[----:B-1----:R-:W2:Y:S01]  /*f390*/  LDL.LU R2, [R1+0x2dc] ;  /* 0x0002dc0001027983 */ /* 0x002ea20000300800 */
[----:B------:R-:W-:-:S05]  /*f3a0*/  FADD R139, R28, R139 ;  /* 0x0000008b1c8b7221 */ /* 0x000fca0000000000 */
[----:B------:R0:W-:Y:S04]  /*f3b0*/  STL [R1+0x264], R139 ;  /* 0x0002648b01007387 */ /* 0x0001e80000100800 */
[----:B0-----:R-:W2:Y:S01]  /*f3c0*/  LDL.LU R139, [R1+0x4a4] ;  /* 0x0004a400018b7983 */ /* 0x001ea20000300800 */
[----:B------:R-:W-:-:S03]  /*f3d0*/  FADD R140, R29, R140 ;  /* 0x0000008c1d8c7221 */ /* 0x000fc60000000000 */
[----:B------:R-:W2:Y:S04]  /*f3e0*/  LDL.LU R28, [R1+0x2c4] ;  /* 0x0002c400011c7983 */ /* 0x000ea80000300800 */
        /* <DEDUP_REMOVED lines=20> */
[----:B------:R0:W-:Y:S01]  /*f530*/  STL [R1+0x27c], R145 ;  /* 0x00027c9101007387 */ /* 0x0001e20000100800 */
[----:B-----5:R-:W-:-:S03]  /*f540*/  FADD R146, R35, R146 ;  /* 0x0000009223927221 */ /* 0x020fc60000000000 */
[----:B0-----:R-:W5:Y:S04]  /*f550*/  LDL.LU R145, [R1+0x48c] ;  /* 0x00048c0001917983 */ /* 0x001f680000300800 */
[----:B------:R-:W5:Y:S04]  /*f560*/  LDL.LU R34, [R1+0x2ac] ;  /* 0x0002ac0001227983 */ /* 0x000f680000300800 */
[----:B------:R0:W-:Y:S01]  /*f570*/  STL [R1+0x280], R146 ;  /* 0x0002809201007387 */ /* 0x0001e20000100800 */
[----:B------:R-:W-:-:S03]  /*f580*/  FADD R147, R36, R147 ;  /* 0x0000009324937221 */ /* 0x000fc60000000000 */
[----:B0-----:R-:W5:Y:S04]  /*f590*/  LDL.LU R146, [R1+0x488] ;  /* 0x0004880001927983 */ /* 0x001f680000300800 */
[----:B------:R-:W5:Y:S01]  /*f5a0*/  LDL.LU R35, [R1+0x2a8] ;  /* 0x0002a80001237983 */ /* 0x000f620000300800 */
[----:B----4-:R-:W-:-:S03]  /*f5b0*/  FADD R148, R37, R148 ;  /* 0x0000009425947221 */ /* 0x010fc60000000000 */
[----:B------:R0:W-:Y:S04]  /*f5c0*/  STL [R1+0x284], R147 ;  /* 0x0002849301007387 */ /* 0x0001e80000100800 */
[----:B0-----:R-:W4:Y:S01]  /*f5d0*/  LDL.LU R147, [R1+0x484] ;  /* 0x0004840001937983 */ /* 0x001f220000300800 */
[----:B------:R-:W-:-:S03]  /*f5e0*/  FADD R149, R38, R149 ;  /* 0x0000009526957221 */ /* 0x000fc60000000000 */
[----:B------:R-:W4:Y:S01]  /*f5f0*/  LDL.LU R36, [R1+0x2a4] ;  /* 0x0002a40001247983 */ /* 0x000f220000300800 */
[----:B------:R-:W-:-:S03]  /*f600*/  FADD R150, R39, R150 ;  /* 0x0000009627967221 */ /* 0x000fc60000000000 */
[----:B------:R0:W-:Y:S04]  /*f610*/  STL [R1+0x288], R148 ;  /* 0x0002889401007387 */ /* 0x0001e80000100800 */
[----:B0-----:R-:W4:Y:S04]  /*f620*/  LDL.LU R148, [R1+0x480] ;  /* 0x0004800001947983 */ /* 0x001f280000300800 */
[----:B------:R-:W4:Y:S04]  /*f630*/  LDL.LU R37, [R1+0x2a0] ;  /* 0x0002a00001257983 */ /* 0x000f280000300800 */
[----:B------:R0:W-:Y:S04]  /*f640*/  STL [R1+0x28c], R149 ;  /* 0x00028c9501007387 */ /* 0x0001e80000100800 */
[----:B0-----:R-:W4:Y:S04]  /*f650*/  LDL.LU R149, [R1+0x47c] ;  /* 0x00047c0001957983 */ /* 0x001f280000300800 */
[----:B------:R-:W4:Y:S04]  /*f660*/  LDL.LU R38, [R1+0x29c] ;  /* 0x00029c0001267983 */ /* 0x000f280000300800 */
[----:B------:R0:W-:Y:S04]  /*f670*/  STL [R1+0x290], R150 ;  /* 0x0002909601007387 */ /* 0x0001e80000100800 */
[----:B0-----:R-:W4:Y:S04]  /*f680*/  LDL.LU R150, [R1+0x478] ;  /* 0x0004780001967983 */ /* 0x001f280000300800 */
[----:B------:R-:W4:Y:S01]  /*f690*/  LDL.LU R39, [R1+0x298] ;  /* 0x0002980001277983 */ /* 0x000f220000300800 */
[----:B---3--:R-:W-:-:S05]  /*f6a0*/  FADD R151, R40, R151 ;  /* 0x0000009728977221 */ /* 0x008fca0000000000 */
[----:B------:R0:W-:Y:S01]  /*f6b0*/  STL [R1+0x294], R151 ;  /* 0x0002949701007387 */ /* 0x0001e20000100800 */
[----:B--2---:R-:W-:-:S03]  /*f6c0*/  FADD R27, R53, R27 ;  /* 0x0000001b351b7221 */ /* 0x004fc60000000000 */
[----:B0-----:R-:W2:Y:S01]  /*f6d0*/  LDL.LU R151, [R1+0x474] ;  /* 0x0004740001977983 */ /* 0x001ea20000300800 */
        /* <DEDUP_REMOVED lines=11> */
[----:B-----5:R-:W-:Y:S01]  /*f790*/  FADD R34, R46, R34 ;  /* 0x000000222e227221 */ /* 0x020fe20000000000 */
[----:B------:R-:W-:Y:S01]  /*f7a0*/  FADD R35, R45, R35 ;  /* 0x000000232d237221 */ /* 0x000fe20000000000 */
[----:B----4-:R-:W-:Y:S01]  /*f7b0*/  FADD R36, R44, R36 ;  /* 0x000000242c247221 */ /* 0x010fe20000000000 */
[----:B------:R-:W-:Y:S01]  /*f7c0*/  FADD R37, R43, R37 ;  /* 0x000000252b257221 */ /* 0x000fe20000000000 */
[----:B------:R-:W-:Y:S01]  /*f7d0*/  FADD R38, R42, R38 ;  /* 0x000000262a267221 */ /* 0x000fe20000000000 */
[----:B------:R-:W-:-:S05]  /*f7e0*/  FADD R39, R41, R39 ;  /* 0x0000002729277221 */ /* 0x000fca0000000000 */
[----:B------:R0:W-:Y:S04]  /*f7f0*/  STL [R1+0x298], R39 ;  /* 0x0002982701007387 */ /* 0x0001e80000100800 */
        /* <DEDUP_REMOVED lines=14> */
[----:B------:R-:W2:Y:S04]  /*f8e0*/  LDL.LU R52, [R1+0x2e0] ;  /* 0x0002e00001347983 */ /* 0x000ea80000300800 */
[----:B------:R2:W-:Y:S04]  /*f8f0*/  STL [R1+0x2d4], R24 ;  /* 0x0002d41801007387 */ /* 0x0005e80000100800 */
[----:B------:R-:W2:Y:S04]  /*f900*/  LDL.LU R51, [R1+0x2e4] ;  /* 0x0002e40001337983 */ /* 0x000ea80000300800 */
[----:B------:R2:W-:Y:S04]  /*f910*/  STL [R1+0x2d8], R0 ;  /* 0x0002d80001007387 */ /* 0x0005e80000100800 */
        /* <DEDUP_REMOVED lines=13> */
[----:B-1----:R-:W2:Y:S04]  /*f9f0*/  LDL.LU R38, [R1+0x318] ;  /* 0x0003180001267983 */ /* 0x002ea80000300800 */
[----:B---3--:R-:W3:Y:S04]  /*fa00*/  LDL.LU R37, [R1+0x31c] ;  /* 0x00031c0001257983 */ /* 0x008ee80000300800 */
[----:B----4-:R-:W4:Y:S04]  /*fa10*/  LDL.LU R36, [R1+0x320] ;  /* 0x0003200001247983 */ /* 0x010f280000300800 */
[----:B-----5:R-:W5:Y:S04]  /*fa20*/  LDL.LU R35, [R1+0x324] ;  /* 0x0003240001237983 */ /* 0x020f680000300800 */
[----:B--2---:R-:W2:Y:S04]  /*fa30*/  LDL.LU R34, [R1+0x328] ;  /* 0x0003280001227983 */ /* 0x004ea80000300800 */
        /* <DEDUP_REMOVED lines=12> */
[----:B------:R-:W-:Y:S01]  /*fb00*/  FADD R52, R59, R52 ;  /* 0x000000343b347221 */ /* 0x000fe20000000000 */
        /* <DEDUP_REMOVED lines=28> */
[----:B---3--:R-:W-:-:S03]  /*fcd0*/  FADD R37, R74, R37 ;  /* 0x000000254a257221 */ /* 0x008fc60000000000 */
[----:B------:R3:W-:Y:S01]  /*fce0*/  STL [R1+0x318], R38 ;  /* 0x0003182601007387 */ /* 0x0007e20000100800 */
[----:B----4-:R-:W-:-:S03]  /*fcf0*/  FADD R36, R75, R36 ;  /* 0x000000244b247221 */ /* 0x010fc60000000000 */
[----:B------:R4:W-:Y:S01]  /*fd00*/  STL [R1+0x31c], R37 ;  /* 0x00031c2501007387 */ /* 0x0009e20000100800 */
[----:B-----5:R-:W-:-:S03]  /*fd10*/  FADD R35, R76, R35 ;  /* 0x000000234c237221 */ /* 0x020fc60000000000 */
[----:B------:R5:W-:Y:S01]  /*fd20*/  STL [R1+0x320], R36 ;  /* 0x0003202401007387 */ /* 0x000be20000100800 */
[----:B--2---:R-:W-:-:S03]  /*fd30*/  FADD R34, R77, R34 ;  /* 0x000000224d227221 */ /* 0x004fc60000000000 */
        /* <DEDUP_REMOVED lines=22> */
[----:B0-----:R-:W2:Y:S01]  /*fea0*/  LDL.LU R52, [R1+0x35c] ;  /* 0x00035c0001347983 */ /* 0x001ea20000300800 */
[----:B------:R-:W-:-:S03]  /*feb0*/  FADD R2, R89, R2 ;  /* 0x0000000259027221 */ /* 0x000fc60000000000 */
[----:B------:R0:W-:Y:S04]  /*fec0*/  STL [R1+0x350], R24 ;  /* 0x0003501801007387 */ /* 0x0001e80000100800 */
[----:B-1----:R-:W2:Y:S04]  /*fed0*/  LDL.LU R51, [R1+0x360] ;  /* 0x0003600001337983 */ /* 0x002ea80000300800 */
        /* <DEDUP_REMOVED lines=181> */
[----:B------:R-:W-:Y:S01]  /*10a30*/  FADD R0, R150, R0 ;  /* 0x0000000096007221 */ /* 0x000fe20000000000 */
[----:B------:R-:W-:-:S05]  /*10a40*/  FADD R2, R2, R151 ;  /* 0x0000009702027221 */ /* 0x000fca0000000000 */
[----:B------:R0:W-:Y:S04]  /*10a50*/  STL [R1+0x450], R2 ;  /* 0x0004500201007387 */ /* 0x0001e80000100800 */
[----:B------:R0:W-:Y:S04]  /*10a60*/  STL [R1+0x448], R24 ;  /* 0x0004481801007387 */ /* 0x0001e80000100800 */
[----:B------:R0:W-:Y:S02]  /*10a70*/  STL [R1+0x44c], R0 ;  /* 0x00044c0001007387 */ /* 0x0001e40000100800 */
.L_x_32:
[----:B0-----:R-:W0:Y:S02]  /*10a80*/  LDC R0, c[0x0][0x28c] ;  /* 0x0000a300ff007b82 */ /* 0x001e240000000800 */
[----:B0-----:R-:W-:-:S13]  /*10a90*/  ISETP.GE.AND P0, PT, R0, 0x1, PT ;  /* 0x000000010000780c */ /* 0x001fda0003f06270 */
[----:B------:R-:W-:Y:S05]  /*10aa0*/  @!P0 BRA `(.L_x_33) ;  /* 0x0000000000648947 */ /* 0x000fea0003800000 */
[----:B------:R-:W-:-:S06]  /*10ab0*/  UISETP.NE.AND UP0, UPT, UR22, 0x3, UPT ;  /* 0x000000031600788c */ /* 0x000fcc000bf05270 */
[----:B------:R-:W-:-:S13]  /*10ac0*/  PLOP3.LUT P0, PT, PT, PT, UP0, 0x80, 0x0 ;  /* 0x000000000000781c */ /* 0x000fda0003f0f008 */
[----:B------:R-:W-:Y:S05]  /*10ad0*/  @!P0 BRA `(.L_x_34) ;  /* 0x0000000000048947 */ /* 0x000fea0003800000 */
[----:B------:R-:W-:Y:S01]  /*10ae0*/  BPT.TRAP 0x1 ;  /* 0x000000040000795c */ /* 0x000fe20000300000 */
.L_x_34:
[----:B------:R-:W2:Y:S01]  /*10af0*/  LDL R0, [R1+0x454] ;  /* 0x0004540001007983 */ /* 0x000ea20000100800 */
[----:B------:R-:W-:Y:S01]  /*10b00*/  BSSY B0, `(.L_x_35) ;  /* 0x000000f000007945 */ /* 0x000fe20003800000 */
[----:B--2---:R-:W-:-:S13]  /*10b10*/  ISETP.NE.AND P0, PT, R0, RZ, PT ;  /* 0x000000ff0000720c */ /* 0x004fda0003f05270 */
[----:B------:R-:W-:Y:S05]  /*10b20*/  @!P0 BRA `(.L_x_36) ;  /* 0x0000000000308947 */ /* 0x000fea0003800000 */
[----:B------:R-:W2:Y:S01]  /*10b30*/  LDL R2, [R1+0x458] ;  /* 0x0004580001027983 */ /* 0x000ea20000100800 */
[----:B------:R-:W-:-:S04]  /*10b40*/  UISETP.LT.AND UP0, UPT, UR9, 0x1, UPT ;  /* 0x000000010900788c */ /* 0x000fc8000bf01270 */
[----:B------:R-:W-:-:S04]  /*10b50*/  USEL UR8, UR9, 0x1, UP0 ;  /* 0x0000000109087887 */ /* 0x000fc80008000000 */
[----:B------:R-:W-:-:S04]  /*10b60*/  UIADD3 UR8, UR5, UR9, -UR8 ;  /* 0x0000000905087290 */ /* 0x000fc8000fffe808 */
[----:B------:R-:W-:-:S04]  /*10b70*/  UIMAD.WIDE.U32 UR6, UR8, -0x55555555, URZ ;  /* 0xaaaaaaab080678a5 */ /* 0x000fc8000f8e003f */
[----:B------:R-:W-:-:S04]  /*10b80*/  USHF.R.U32.HI UR6, URZ, 0x1, UR7 ;  /* 0x000000013f067899 */ /* 0x000fc80008011607 */
[----:B------:R-:W-:-:S04]  /*10b90*/  UIMAD UR8, UR6, -0x3, UR8 ;  /* 0xfffffffd060878a4 */ /* 0x000fc8000f8e0208 */
[----:B------:R-:W-:-:S04]  /*10ba0*/  ULEA UR8, UR8, UR11, 0x3 ;  /* 0x0000000b08087291 */ /* 0x000fc8000f8e183f */
[----:B------:R-:W-:-:S06]  /*10bb0*/  UIADD3 UR8, UR8, 0x18, URZ ;  /* 0x0000001808087890 */ /* 0x000fcc000fffe03f */
[----:B------:R-:W-:-:S05]  /*10bc0*/  IMAD.U32 R0, RZ, RZ, UR8 ;  /* 0x00000008ff007e24 */ /* 0x000fca000f8e00ff */
[----:B--2---:R-:W-:-:S04]  /*10bd0*/  PRMT R0, R2, 0x654, R0 ;  /* 0x0000065402007816 */ /* 0x004fc80000000000 */
[----:B------:R0:W-:Y:S03]  /*10be0*/  SYNCS.ARRIVE.TRANS64.RED.A1T0 RZ, [R0+URZ], RZ ;  /* 0x000000ff00ff79a7 */ /* 0x0001e6000810043f */
.L_x_36:
[----:B------:R-:W-:Y:S05]  /*10bf0*/  BSYNC B0 ;  /* 0x0000000000007941 */ /* 0x000fea0003800000 */
.L_x_35:
[----:B------:R-:W-:-:S06]  /*10c00*/  UISETP.GT.U32.AND UP0, UPT, UR13, 0x1, UPT ;  /* 0x000000010d00788c */ /* 0x000fcc000bf04070 */
[----:B------:R-:W-:-:S13]  /*10c10*/  PLOP3.LUT P0, PT, PT, PT, UP0, 0x80, 0x0 ;  /* 0x000000000000781c */ /* 0x000fda0003f0f008 */
[----:B------:R-:W-:Y:S05]  /*10c20*/  @P0 BRA `(.L_x_33) ;  /* 0x0000000000040947 */ /* 0x000fea0003800000 */
[----:B------:R-:W-:Y:S01]  /*10c30*/  BPT.TRAP 0x1 ;  /* 0x000000040000795c */ /* 0x000fe20000300000 */
.L_x_33:
[----:B------:R-:W2:Y:S01]  /*10c40*/  LDL.LU R27, [R1+0x468] ;  /* 0x00046800011b7983 */ /* 0x000ea20000300800 */
[----:B------:R-:W3:Y:S01]  /*10c50*/  LDC R24, c[0x0][0x288] ;  /* 0x0000a200ff187b82 */ /* 0x000ee20000000800 */
[----:B------:R-:W4:Y:S01]  /*10c60*/  S2R R26, SR_TID.X ;  /* 0x00000000001a7919 */ /* 0x000f220000002100 */
[----:B------:R-:W-:Y:S01]  /*10c70*/  UIADD3 UR8, UR9, UR5, URZ ;  /* 0x0000000509087290 */ /* 0x000fe2000fffe03f */
[----:B------:R-:W-:Y:S01]  /*10c80*/  ULDC UR6, c[0x0][0x284] ;  /* 0x0000a10000067ab9 */ /* 0x000fe20000000800 */
[----:B------:R-:W0:Y:S01]  /*10c90*/  LDL.LU R25, [R1+0x464] ;  /* 0x0004640001197983 */ /* 0x000e220000300800 */
[----:B------:R-:W-:Y:S01]  /*10ca0*/  USHF.R.S32.HI UR11, URZ, 0x1f, UR10 ;  /* 0x0000001f3f0b7899 */ /* 0x000fe2000801140a */
[----:B------:R-:W-:Y:S01]  /*10cb0*/  IMAD.MOV.U32 R40, RZ, RZ, -0x1 ;  /* 0xffffffffff287424 */ /* 0x000fe200078e00ff */
[----:B------:R-:W-:Y:S01]  /*10cc0*/  UISETP.GT.U32.AND UP0, UPT, UR8, 0x2, UPT ;  /* 0x000000020800788c */ /* 0x000fe2000bf04070 */
[----:B------:R-:W-:Y:S01]  /*10cd0*/  ULDC.64 UR16, c[0x0][0x5d0] ;  /* 0x0001740000107ab9 */ /* 0x000fe20000000a00 */
[----:B------:R-:W-:-:S02]  /*10ce0*/  UISETP.GE.U32.AND UP1, UPT, UR9, 0x3, UPT ;  /* 0x000000030900788c */ /* 0x000fc4000bf26070 */
[----:B------:R-:W-:Y:S02]  /*10cf0*/  UIMAD UR5, UR11, UR16, URZ ;  /* 0x000000100b0572a4 */ /* 0x000fe4000f8e023f */
[----:B------:R-:W-:Y:S01]  /*10d00*/  UISETP.LT.U32.AND UP0, UPT, UR9, 0x3, UP0 ;  /* 0x000000030900788c */ /* 0x000fe20008701070 */
[C---:B----4-:R-:W-:Y:S01]  /*10d10*/  LOP3.LUT R2, R26.reuse, 0x3, RZ, 0xc0, !PT ;  /* 0x000000031a027812 */ /* 0x050fe200078ec0ff */
[----:B------:R-:W-:Y:S01]  /*10d20*/  IMAD.SHL.U32 R32, R26, 0x2, RZ ;  /* 0x000000021a207824 */ /* 0x000fe200078e00ff */
[----:B------:R-:W-:-:S03]  /*10d30*/  SHF.R.U32.HI R34, RZ, 0x7, R26 ;  /* 0x00000007ff227819 */ /* 0x000fc6000001161a */
[----:B---3--:R-:W-:Y:S01]  /*10d40*/  IMAD R2, R2, -0x2, R24 ;  /* 0xfffffffe02027824 */ /* 0x008fe200078e0218 */
[----:B------:R-:W-:Y:S02]  /*10d50*/  LOP3.LUT R34, R34, 0x1, RZ, 0xc0, !PT ;  /* 0x0000000122227812 */ /* 0x000fe400078ec0ff */
[----:B------:R-:W-:-:S03]  /*10d60*/  LOP3.LUT R32, R32, 0x6, RZ, 0xc0, !PT ;  /* 0x0000000620207812 */ /* 0x000fc600078ec0ff */
[----:B------:R-:W-:Y:S02]  /*10d70*/  IMAD.SHL.U32 R35, R34, 0x40, RZ ;  /* 0x0000004022237824 */ /* 0x000fe400078e00ff */
[----:B--2---:R-:W-:-:S04]  /*10d80*/  IMAD.WIDE R36, R27, 0x100, RZ ;  /* 0x000001001b247825 */ /* 0x004fc800078e02ff */
[----:B0-----:R-:W-:Y:S01]  /*10d90*/  IMAD.SHL.U32 R0, R25, 0x100, RZ ;  /* 0x0000010019007824 */ /* 0x001fe200078e00ff */
[----:B------:R-:W-:-:S04]  /*10da0*/  PRMT R32, R32, 0x6540, R25 ;  /* 0x0000654020207816 */ /* 0x000fc80000000019 */
[----:B------:R-:W-:Y:S01]  /*10db0*/  ISETP.GE.AND P0, PT, R0, R24, PT ;  /* 0x000000180000720c */ /* 0x000fe20003f06270 */
[----:B------:R-:W-:Y:S01]  /*10dc0*/  IMAD.IADD R0, R2, 0x1, -R0 ;  /* 0x0000000102007824 */ /* 0x000fe200078e0a00 */
[----:B------:R-:W-:Y:S02]  /*10dd0*/  SHF.R.U32.HI R2, RZ, 0x2, R26 ;  /* 0x00000002ff027819 */ /* 0x000fe4000001161a */
[----:B------:R-:W-:Y:S01]  /*10de0*/  LOP3.LUT R24, R26, 0x60, RZ, 0xc0, !PT ;  /* 0x000000601a187812 */ /* 0x000fe200078ec0ff */
[----:B------:R-:W-:Y:S01]  /*10df0*/  IMAD.U32 R26, RZ, RZ, UR16 ;  /* 0x00000010ff1a7e24 */ /* 0x000fe2000f8e00ff */
[----:B------:R-:W-:Y:S02]  /*10e00*/  LOP3.LUT R2, R2, 0x7, RZ, 0xc0, !PT ;  /* 0x0000000702027812 */ /* 0x000fe400078ec0ff */
[----:B------:R-:W-:Y:S02]  /*10e10*/  SHF.R.U32.HI R24, RZ, 0x1, R24 ;  /* 0x00000001ff187819 */ /* 0x000fe40000011618 */
[----:B------:R-:W-:-:S02]  /*10e20*/  LOP3.LUT R35, R35, 0x40, R2, 0xe2, !PT ;  /* 0x0000004023237812 */ /* 0x000fc400078ee202 */
[----:B------:R-:W-:Y:S02]  /*10e30*/  IADD3 R2, RZ, -R24, -R2 ;  /* 0x80000018ff027210 */ /* 0x000fe40007ffe802 */
[----:B------:R-:W-:Y:S02]  /*10e40*/  SHF.R.S32.HI R33, RZ, 0x1f, R32 ;  /* 0x0000001fff217819 */ /* 0x000fe40000011420 */
[----:B------:R-:W-:Y:S01]  /*10e50*/  LOP3.LUT R35, R36, R35, R24, 0xfe, !PT ;  /* 0x0000002324237212 */ /* 0x000fe200078efe18 */
[----:B------:R-:W-:Y:S02]  /*10e60*/  IMAD R34, R34, -0x40, R2 ;  /* 0xffffffc022227824 */ /* 0x000fe400078e0202 */
[----:B------:R-:W-:Y:S02]  /*10e70*/  IMAD.SHL.U32 R2, R27, 0x100, RZ ;  /* 0x000001001b027824 */ /* 0x000fe400078e00ff */
[----:B------:R-:W-:-:S03]  /*10e80*/  IMAD.WIDE.U32 R26, R26, UR10, R32 ;  /* 0x0000000a1a1a7c25 */ /* 0x000fc6000f8e0020 */
[C---:B------:R-:W-:Y:S02]  /*10e90*/  IADD3 R34, -R2.reuse, UR6, R34 ;  /* 0x0000000602227c10 */ /* 0x040fe4000fffe122 */
[----:B------:R-:W-:Y:S01]  /*10ea0*/  ISETP.GE.OR P0, PT, R2, UR6, P0 ;  /* 0x0000000602007c0c */ /* 0x000fe20008706670 */
[----:B------:R-:W-:-:S04]  /*10eb0*/  UIMAD.WIDE.U32 UR6, UR8, -0x55555555, URZ ;  /* 0xaaaaaaab080678a5 */ /* 0x000fc8000f8e003f */
[----:B------:R-:W-:Y:S02]  /*10ec0*/  USHF.R.U32.HI UR6, URZ, 0x1, UR7 ;  /* 0x000000013f067899 */ /* 0x000fe40008011607 */
[----:B------:R-:W-:Y:S02]  /*10ed0*/  UIMAD UR7, UR10, UR17, UR5 ;  /* 0x000000110a0772a4 */ /* 0x000fe4000f8e0205 */
[----:B------:R-:W-:-:S04]  /*10ee0*/  USEL UR5, URZ, 0x1, !UP0 ;  /* 0x000000013f057887 */ /* 0x000fc8000c000000 */
[----:B------:R-:W-:Y:S01]  /*10ef0*/  ULOP3.LUT UR4, UR4, UR5, URZ, 0x3c, !UPT ;  /* 0x0000000504047292 */ /* 0x000fe2000f8e3c3f */
[----:B------:R-:W-:Y:S01]  /*10f00*/  VIADD R27, R27, UR7 ;  /* 0x000000071b1b7c36 */ /* 0x000fe20008000000 */
[----:B------:R-:W-:Y:S02]  /*10f10*/  UIMAD UR5, UR6, -0x3, UR8 ;  /* 0xfffffffd060578a4 */ /* 0x000fe4000f8e0208 */
[----:B------:R-:W-:Y:S01]  /*10f20*/  @UP1 ULOP3.LUT UR4, UR4, 0x1, UR6, 0x78, !UPT ;  /* 0x0000000104041892 */ /* 0x000fe2000f8e7806 */
[----:B------:R-:W-:Y:S11]  /*10f30*/  @P0 BRA `(.L_x_37) ;  /* 0x0000012400b40947 */ /* 0x000ff60003800000 */
[----:B------:R-:W0:Y:S01]  /*10f40*/  LDC.64 R28, c[0x0][0x5c8] ;  /* 0x00017200ff1c7b82 */ /* 0x000e220000000a00 */
[----:B------:R-:W-:Y:S01]  /*10f50*/  ULDC.64 UR6, c[0x0][0x5c0] ;  /* 0x0001700000067ab9 */ /* 0x000fe20000000a00 */
[----:B------:R-:W-:Y:S01]  /*10f60*/  BSSY B0, `(.L_x_37) ;  /* 0x000126a000007945 */ /* 0x000fe20003800000 */
[-C--:B0-----:R-:W-:Y:S01]  /*10f70*/  IMAD R2, R37, R28.reuse, RZ ;  /* 0x0000001c25027224 */ /* 0x081fe200078e02ff */
[----:B------:R-:W-:Y:S01]  /*10f80*/  SHF.L.U64.HI R38, R28, 0x3, R29 ;  /* 0x000000031c267819 */ /* 0x000fe2000001021d */
[----:B------:R-:W-:-:S04]  /*10f90*/  IMAD.WIDE.U32 R26, R35, R28, R26 ;  /* 0x0000001c231a7225 */ /* 0x000fc800078e001a */
[----:B------:R-:W-:Y:S01]  /*10fa0*/  IMAD R2, R35, R29, R2 ;  /* 0x0000001d23027224 */ /* 0x000fe200078e0202 */
[C---:B------:R-:W-:Y:S01]  /*10fb0*/  LEA R30, P2, R28.reuse, R26, 0x7 ;  /* 0x0000001a1c1e7211 */ /* 0x040fe200078438ff */
[----:B------:R-:W-:Y:S01]  /*10fc0*/  IMAD.SHL.U32 R25, R28, 0x8, RZ ;  /* 0x000000081c197824 */ /* 0x000fe200078e00ff */
[----:B------:R-:W-:Y:S01]  /*10fd0*/  IADD3 R24, P5, R26, UR6, RZ ;  /* 0x000000061a187c10 */ /* 0x000fe2000ffbe0ff */
[----:B------:R-:W-:-:S03]  /*10fe0*/  IMAD.IADD R2, R27, 0x1, R2 ;  /* 0x000000011b027824 */ /* 0x000fc600078e0202 */
[----:B------:R-:W-:Y:S02]  /*10ff0*/  IADD3 R26, P0, P1, R26, UR6, R25 ;  /* 0x000000061a1a7c10 */ /* 0x000fe4000f91e019 */
[----:B------:R-:W-:Y:S02]  /*11000*/  LEA.HI.X R31, R28, R2, R29, 0x7, P2 ;  /* 0x000000021c1f7211 */ /* 0x000fe400010f3c1d */
[----:B------:R-:W-:Y:S02]  /*11010*/  IADD3 R28, P2, P3, R30, UR6, R25 ;  /* 0x000000061e1c7c10 */ /* 0x000fe4000fb5e019 */
[----:B------:R-:W-:Y:S02]  /*11020*/  IADD3.X R25, R2, UR7, RZ, P5, !PT ;  /* 0x0000000702197c10 */ /* 0x000fe4000affe4ff */
[----:B------:R-:W-:Y:S02]  /*11030*/  FSETP.NEU.AND P5, PT, RZ, UR21, PT ;  /* 0x00000015ff007c0b */ /* 0x000fe4000bfad000 */
[----:B------:R-:W-:-:S02]  /*11040*/  IADD3 R30, P6, R30, UR6, RZ ;  /* 0x000000061e1e7c10 */ /* 0x000fc4000ffde0ff */
[C-C-:B------:R-:W-:Y:S02]  /*11050*/  IADD3.X R29, R31.reuse, UR7, R38.reuse, P2, P3 ;  /* 0x000000071f1d7c10 */ /* 0x140fe400097e6426 */
[----:B------:R-:W-:Y:S02]  /*11060*/  IADD3.X R27, R2, UR7, R38, P0, P1 ;  /* 0x00000007021b7c10 */ /* 0x000fe400087e2426 */
[----:B------:R-:W-:-:S05]  /*11070*/  IADD3.X R31, R31, UR7, RZ, P6, !PT ;  /* 0x000000071f1f7c10 */ /* 0x000fca000b7fe4ff */
[----:B------:R-:W-:Y:S05]  /*11080*/  @!P5 BRA `(.L_x_38) ;  /* 0x000000d800f8d947 */ /* 0x000fea0003800000 */
[----:B------:R-:W-:Y:S01]  /*11090*/  ULDC.64 UR6, c[0x0][0x5b8] ;  /* 0x00016e0000067ab9 */ /* 0x000fe20000000a00 */
[----:B------:R-:W-:Y:S01]  /*110a0*/  BSSY B1, `(.L_x_39) ;  /* 0x0000013000017945 */ /* 0x000fe20003800000 */
[----:B------:R-:W-:Y:S01]  /*110b0*/  IMAD.U32 R2, RZ, RZ, UR6 ;  /* 0x00000006ff027e24 */ /* 0x000fe2000f8e00ff */
[----:B------:R-:W-:-:S03]  /*110c0*/  UIMAD UR6, UR11, UR6, URZ ;  /* 0x000000060b0672a4 */ /* 0x000fc6000f8e023f */
[----:B------:R-:W-:Y:S01]  /*110d0*/  IMAD.WIDE.U32 R32, R2, UR10, R32 ;  /* 0x0000000a02207c25 */ /* 0x000fe2000f8e0020 */
[----:B------:R-:W-:-:S03]  /*110e0*/  UIMAD UR6, UR10, UR7, UR6 ;  /* 0x000000070a0672a4 */ /* 0x000fc6000f8e0206 */
[----:B------:R-:W-:Y:S01]  /*110f0*/  IMAD.MOV.U32 R38, RZ, RZ, R32 ;  /* 0x000000ffff267224 */ /* 0x000fe200078e0020 */
[----:B------:R-:W-:Y:S02]  /*11100*/  ULDC.64 UR10, c[0x0][0x5a8] ;  /* 0x00016a00000a7ab9 */ /* 0x000fe40000000a00 */
[----:B------:R-:W-:Y:S01]  /*11110*/  VIADD R39, R33, UR6 ;  /* 0x0000000621277c36 */ /* 0x000fe20008000000 */
[----:B------:R-:W-:Y:S02]  /*11120*/  ULDC.64 UR6, c[0x0][0x5b0] ;  /* 0x00016c0000067ab9 */ /* 0x000fe40000000a00 */
[----:B------:R-:W-:Y:S02]  /*11130*/  IMAD R2, R37, UR6, RZ ;  /* 0x0000000625027c24 */ /* 0x000fe4000f8e02ff */
[----:B------:R-:W-:-:S04]  /*11140*/  IMAD.WIDE.U32 R32, R35, UR6, R38 ;  /* 0x0000000623207c25 */ /* 0x000fc8000f8e0026 */
[----:B------:R-:W-:Y:S01]  /*11150*/  IMAD R2, R35, UR7, R2 ;  /* 0x0000000723027c24 */ /* 0x000fe2000f8e0202 */
[----:B------:R-:W-:-:S04]  /*11160*/  IADD3 R32, P0, R32, UR10, RZ ;  /* 0x0000000a20207c10 */ /* 0x000fc8000ff1e0ff */
[--C-:B------:R-:W-:Y:S02]  /*11170*/  IADD3.X R33, R33, UR11, R2.reuse, P0, !PT ;  /* 0x0000000b21217c10 */ /* 0x100fe400087fe402 */
[----:B------:R-:W-:Y:S02]  /*11180*/  ISETP.GE.AND P0, PT, R34, 0x1, PT ;  /* 0x000000012200780c */ /* 0x000fe40003f06270 */
[----:B------:R-:W-:Y:S02]  /*11190*/  PRMT R2, RZ, 0x7610, R2 ;  /* 0x00007610ff027816 */ /* 0x000fe40000000002 */
[----:B------:R-:W-:-:S13]  /*111a0*/  ISETP.LT.OR P1, PT, R0, 0x1, !P0 ;  /* 0x000000010000780c */ /* 0x000fda0004721670 */
[----:B------:R-:W-:Y:S05]  /*111b0*/  @P1 BRA `(.L_x_40) ;  /* 0x0000000000041947 */ /* 0x000fea0003800000 */
[----:B------:R0:W5:Y:S02]  /*111c0*/  LDG.E.U8 R2, desc[UR14][R32.64] ;  /* 0x0000000e20027981 */ /* 0x000164000c1e1100 */
.L_x_40:
[----:B------:R-:W-:Y:S05]  /*111d0*/  BSYNC B1 ;  /* 0x0000000000017941 */ /* 0x000fea0003800000 */
.L_x_39:
[----:B-----5:R-:W-:Y:S01]  /*111e0*/  LOP3.LUT R2, R2, 0xff, RZ, 0xc0, !PT ;  /* 0x000000ff02027812 */ /* 0x020fe200078ec0ff */
[----:B------:R-:W-:Y:S03]  /*111f0*/  BSSY B1, `(.L_x_41) ;  /* 0x000000b000017945 */ /* 0x000fe60003800000 */
[----:B------:R-:W-:-:S05]  /*11200*/  F2FP.F16.E4M3.UNPACK_B R2, R2 ;  /* 0x00000002ff02723e */ /* 0x000fca00020006ff */
[----:B------:R-:W-:-:S05]  /*11210*/  HADD2.F32 R2, -RZ, R2.H0_H0 ;  /* 0x20000002ff027230 */ /* 0x000fca0000004100 */
[----:B------:R-:W-:-:S04]  /*11220*/  FMUL R2, R2, UR21 ;  /* 0x0000001502027c20 */ /* 0x000fc80008400000 */
[--C-:B------:R-:W-:Y:S01]  /*11230*/  FFMA R3, R3, UR20, R2.reuse ;  /* 0x0000001403037c23 */ /* 0x100fe20008000002 */
[----:B------:R-:W-:-:S04]  /*11240*/  PRMT R2, RZ, 0x7610, R2 ;  /* 0x00007610ff027816 */ /* 0x000fc80000000002 */
[----:B------:R-:W-:-:S05]  /*11250*/  F2FP.SATFINITE.E4M3.F32.PACK_AB_MERGE_C R3, RZ, R3, RZ ;  /* 0x00000003ff03723e */ /* 0x000fca00048070ff */
[----:B------:R2:W-:Y:S01]  /*11260*/  @!P1 STG.E.U8 desc[UR14][R24.64], R3 ;  /* 0x0000000318009986 */ /* 0x0005e2000c10110e */
[----:B------:R-:W-:-:S13]  /*11270*/  ISETP.LT.OR P1, PT, R0, 0x2, !P0 ;  /* 0x000000020000780c */ /* 0x000fda0004721670 */
[----:B--2---:R-:W-:Y:S05]  /*11280*/  @P1 BRA `(.L_x_42) ;  /* 0x0000000000041947 */ /* 0x004fea0003800000 */
[----:B------:R2:W5:Y:S02]  /*11290*/  LDG.E.U8 R2, desc[UR14][R32.64+0x1] ;  /* 0x0000010e20027981 */ /* 0x000564000c1e1100 */
.L_x_42:
[----:B------:R-:W-:Y:S05]  /*112a0*/  BSYNC B1 ;  /* 0x0000000000017941 */ /* 0x000fea0003800000 */
.L_x_41:
[----:B-----5:R-:W-:Y:S01]  /*112b0*/  LOP3.LUT R2, R2, 0xff, RZ, 0xc0, !PT ;  /* 0x000000ff02027812 */ /* 0x020fe200078ec0ff */
[----:B------:R-:W-:Y:S03]  /*112c0*/  BSSY B1, `(.L_x_43) ;  /* 0x0000013000017945 */ /* 0x000fe60003800000 */
[----:B------:R-:W-:-:S05]  /*112d0*/  F2FP.F16.E4M3.UNPACK_B R2, R2 ;  /* 0x00000002ff02723e */ /* 0x000fca00020006ff */
[----:B------:R-:W-:-:S05]  /*112e0*/  HADD2.F32 R2, -RZ, R2.H0_H0 ;  /* 0x20000002ff027230 */ /* 0x000fca0000004100 */
[----:B------:R-:W-:-:S04]  /*112f0*/  FMUL R2, R2, UR21 ;  /* 0x0000001502027c20 */ /* 0x000fc80008400000 */
[----:B------:R-:W-:-:S05]  /*11300*/  FFMA R4, R4, UR20, R2 ;  /* 0x0000001404047c23 */ /* 0x000fca0008000002 */
[----:B------:R-:W-:-:S05]  /*11310*/  F2FP.SATFINITE.E4M3.F32.PACK_AB_MERGE_C R4, RZ, R4, RZ ;  /* 0x00000004ff04723e */ /* 0x000fca00048070ff */
[----:B------:R3:W-:Y:S01]  /*11320*/  @!P1 STG.E.U8 desc[UR14][R24.64+0x1], R4 ;  /* 0x0000010418009986 */ /* 0x0007e2000c10110e */
[----:B------:R-:W-:-:S05]  /*11330*/  IADD3 R2, P1, R35, 0x8, RZ ;  /* 0x0000000823027810 */ /* 0x000fca0007f3e0ff */
[----:B------:R-:W-:-:S04]  /*11340*/  IMAD.X R3, RZ, RZ, R37, P1 ;  /* 0x000000ffff037224 */ /* 0x000fc800008e0625 */
[----:B------:R-:W-:-:S04]  /*11350*/  IMAD R3, R3, UR6, RZ ;  /* 0x0000000603037c24 */ /* 0x000fc8000f8e02ff */
[C---:B---3--:R-:W-:Y:S02]  /*11360*/  IMAD R4, R2.reuse, UR7, R3 ;  /* 0x0000000702047c24 */ /* 0x048fe4000f8e0203 */
[----:B------:R-:W-:-:S03]  /*11370*/  IMAD.WIDE.U32 R2, R2, UR6, R38 ;  /* 0x0000000602027c25 */ /* 0x000fc6000f8e0026 */
[----:B------:R-:W-:-:S04]  /*11380*/  IADD3 R2, P1, R2, UR10, RZ ;  /* 0x0000000a02027c10 */ /* 0x000fc8000ff3e0ff */
[--C-:B------:R-:W-:Y:S02]  /*11390*/  IADD3.X R3, R3, UR11, R4.reuse, P1, !PT ;  /* 0x0000000b03037c10 */ /* 0x100fe40008ffe404 */
[----:B------:R-:W-:Y:S02]  /*113a0*/  ISETP.GE.AND P1, PT, R34, 0x9, PT ;  /* 0x000000092200780c */ /* 0x000fe40003f26270 */
[----:B------:R-:W-:Y:S02]  /*113b0*/  PRMT R4, RZ, 0x7610, R4 ;  /* 0x00007610ff047816 */ /* 0x000fe40000000004 */
[----:B------:R-:W-:-:S13]  /*113c0*/  ISETP.LT.OR P2, PT, R0, 0x1, !P1 ;  /* 0x000000010000780c */ /* 0x000fda0004f41670 */
[----:B------:R-:W-:Y:S05]  /*113d0*/  @P2 BRA `(.L_x_44) ;  /* 0x0000000000042947 */ /* 0x000fea0003800000 */
[----:B------:R3:W5:Y:S02]  /*113e0*/  LDG.E.U8 R4, desc[UR14][R2.64] ;  /* 0x0000000e02047981 */ /* 0x000764000c1e1100 */
.L_x_44:
[----:B------:R-:W-:Y:S05]  /*113f0*/  BSYNC B1 ;  /* 0x0000000000017941 */ /* 0x000fea0003800000 */
.L_x_43:
        /* <DEDUP_REMOVED lines=10> */
[----:B----4-:R-:W-:Y:S05]  /*114a0*/  @P2 BRA `(.L_x_46) ;  /* 0x0000000000042947 */ /* 0x010fea0003800000 */
[----:B------:R4:W5:Y:S02]  /*114b0*/  LDG.E.U8 R4, desc[UR14][R2.64+0x1] ;  /* 0x0000010e02047981 */ /* 0x000964000c1e1100 */
.L_x_46:
[----:B------:R-:W-:Y:S05]  /*114c0*/  BSYNC B1 ;  /* 0x0000000000017941 */ /* 0x000fea0003800000 */
.L_x_45:
[----:B-----5:R-:W-:Y:S01]  /*114d0*/  LOP3.LUT R4, R4, 0xff, RZ, 0xc0, !PT ;  /* 0x000000ff04047812 */ /* 0x020fe200078ec0ff */
[----:B------:R-:W-:Y:S01]  /*114e0*/  BSSY B1, `(.L_x_47) ;  /* 0x000000b000017945 */ /* 0x000fe20003800000 */
[----:B------:R-:W-:Y:S02]  /*114f0*/  ISETP.LT.OR P3, PT, R0, 0x9, !P0 ;  /* 0x000000090000780c */ /* 0x000fe40004761670 */
[----:B------:R-:W-:-:S05]  /*11500*/  F2FP.F16.E4M3.UNPACK_B R4, R4 ;  /* 0x00000004ff04723e */ /* 0x000fca00020006ff */
[----:B------:R-:W-:-:S05]  /*11510*/  HADD2.F32 R4, -RZ, R4.H0_H0 ;  /* 0x20000004ff047230 */ /* 0x000fca0000004100 */
[----:B------:R-:W-:-:S04]  /*11520*/  FMUL R4, R4, UR21 ;  /* 0x0000001504047c20 */ /* 0x000fc80008400000 */
[--C-:B------:R-:W-:Y:S01]  /*11530*/  FFMA R6, R6, UR20, R4.reuse ;  /* 0x0000001406067c23 */ /* 0x100fe20008000004 */
[----:B------:R-:W-:-:S04]  /*11540*/  PRMT R4, RZ, 0x7610, R4 ;  /* 0x00007610ff047816 */ /* 0x000fc80000000004 */
[----:B------:R-:W-:-:S05]  /*11550*/  F2FP.SATFINITE.E4M3.F32.PACK_AB_MERGE_C R6, RZ, R6, RZ ;  /* 0x00000006ff06723e */ /* 0x000fca00048070ff */
[----:B------:R0:W-:Y:S01]  /*11560*/  @!P2 STG.E.U8 desc[UR14][R26.64+0x1], R6 ;  /* 0x000001061a00a986 */ /* 0x0001e2000c10110e */
[----:B------:R-:W-:Y:S05]  /*11570*/  @P3 BRA `(.L_x_48) ;  /* 0x0000000000043947 */ /* 0x000fea0003800000 */
[----:B------:R0:W5:Y:S02]  /*11580*/  LDG.E.U8 R4, desc[UR14][R32.64+0x8] ;  /* 0x0000080e20047981 */ /* 0x000164000c1e1100 */
.L_x_48:
[----:B------:R-:W-:Y:S05]  /*11590*/  BSYNC B1 ;  /* 0x0000000000017941 */ /* 0x000fea0003800000 */
.L_x_47:
        /* <DEDUP_REMOVED lines=12> */
.L_x_50:
[----:B------:R-:W-:Y:S05]  /*11660*/  BSYNC B1 ;  /* 0x0000000000017941 */ /* 0x000fea0003800000 */
.L_x_49:
        /* <DEDUP_REMOVED lines=12> */
.L_x_52:
[----:B------:R-:W-:Y:S05]  /*11730*/  BSYNC B1 ;  /* 0x0000000000017941 */ /* 0x000fea0003800000 */
.L_x_51:
        /* <DEDUP_REMOVED lines=12> */
.L_x_54:
[----:B------:R-:W-:Y:S05]  /*11800*/  BSYNC B1 ;  /* 0x0000000000017941 */ /* 0x000fea0003800000 */
.L_x_53:
        /* <DEDUP_REMOVED lines=12> */
.L_x_56:
[----:B------:R-:W-:Y:S05]  /*118d0*/  BSYNC B1 ;  /* 0x0000000000017941 */ /* 0x000fea0003800000 */
.L_x_55:
        /* <DEDUP_REMOVED lines=12> */
.L_x_58:
[----:B------:R-:W-:Y:S05]  /*119a0*/  BSYNC B1 ;  /* 0x0000000000017941 */ /* 0x000fea0003800000 */
.L_x_57:
        /* <DEDUP_REMOVED lines=12> */
.L_x_60:
[----:B------:R-:W-:Y:S05]  /*11a70*/  BSYNC B1 ;  /* 0x0000000000017941 */ /* 0x000fea0003800000 */
.L_x_59:
        /* <DEDUP_REMOVED lines=12> */
.L_x_62:
[----:B------:R-:W-:Y:S05]  /*11b40*/  BSYNC B1 ;  /* 0x0000000000017941 */ /* 0x000fea0003800000 */
.L_x_61:
        /* <DEDUP_REMOVED lines=12> */
.L_x_64:
[----:B------:R-:W-:Y:S05]  /*11c10*/  BSYNC B1 ;  /* 0x0000000000017941 */ /* 0x000fea0003800000 */
.L_x_63:
        /* <DEDUP_REMOVED lines=12> */
.L_x_66:
[----:B------:R-:W-:Y:S05]  /*11ce0*/  BSYNC B1 ;  /* 0x0000000000017941 */ /* 0x000fea0003800000 */
.L_x_65:
        /* <DEDUP_REMOVED lines=12> */
.L_x_68:
[----:B------:R-:W-:Y:S05]  /*11db0*/  BSYNC B1 ;  /* 0x0000000000017941 */ /* 0x000fea0003800000 */
.L_x_67:
        /* <DEDUP_REMOVED lines=12> */
.L_x_70:
[----:B------:R-:W-:Y:S05]  /*11e80*/  BSYNC B1 ;  /* 0x0000000000017941 */ /* 0x000fea0003800000 */
.L_x_69:
        /* <DEDUP_REMOVED lines=12> */
.L_x_72:
[----:B------:R-:W-:Y:S05]  /*11f50*/  BSYNC B1 ;  /* 0x0000000000017941 */ /* 0x000fea0003800000 */
.L_x_71:
        /* <DEDUP_REMOVED lines=12> */
.L_x_74:
[----:B------:R-:W-:Y:S05]  /*12020*/  BSYNC B1 ;  /* 0x0000000000017941 */ /* 0x000fea0003800000 */
.L_x_73:
        /* <DEDUP_REMOVED lines=12> */
.L_x_76:
[----:B------:R-:W-:Y:S05]  /*120f0*/  BSYNC B1 ;  /* 0x0000000000017941 */ /* 0x000fea0003800000 */
.L_x_75:
        /* <DEDUP_REMOVED lines=12> */
.L_x_78:
[----:B------:R-:W-:Y:S05]  /*121c0*/  BSYNC B1 ;  /* 0x0000000000017941 */ /* 0x000fea0003800000 */
.L_x_77:
        /* <DEDUP_REMOVED lines=12> */
.L_x_80:
[----:B------:R-:W-:Y:S05]  /*12290*/  BSYNC B1 ;  /* 0x0000000000017941 */ /* 0x000fea0003800000 */
.L_x_79:
        /* <DEDUP_REMOVED lines=12> */
.L_x_82:
[----:B------:R-:W-:Y:S05]  /*12360*/  BSYNC B1 ;  /* 0x0000000000017941 */ /* 0x000fea0003800000 */
.L_x_81:
        /* <DEDUP_REMOVED lines=12> */
.L_x_84:
[----:B------:R-:W-:Y:S05]  /*12430*/  BSYNC B1 ;  /* 0x0000000000017941 */ /* 0x000fea0003800000 */
.L_x_83:
        /* <DEDUP_REMOVED lines=12> */
.L_x_86:
[----:B------:R-:W-:Y:S05]  /*12500*/  BSYNC B1 ;  /* 0x0000000000017941 */ /* 0x000fea0003800000 */
.L_x_85:
        /* <DEDUP_REMOVED lines=12> */
.L_x_88:
[----:B------:R-:W-:Y:S05]  /*125d0*/  BSYNC B1 ;  /* 0x0000000000017941 */ /* 0x000fea0003800000 */
.L_x_87:
        /* <DEDUP_REMOVED lines=12> */
.L_x_90:
[----:B------:R-:W-:Y:S05]  /*126a0*/  BSYNC B1 ;  /* 0x0000000000017941 */ /* 0x000fea0003800000 */
.L_x_89:
        /* <DEDUP_REMOVED lines=12> */
.L_x_92:
[----:B------:R-:W-:Y:S05]  /*12770*/  BSYNC B1 ;  /* 0x0000000000017941 */ /* 0x000fea0003800000 */
.L_x_91:
        /* <DEDUP_REMOVED lines=12> */
.L_x_94:
[----:B------:R-:W-:Y:S05]  /*12840*/  BSYNC B1 ;  /* 0x0000000000017941 */ /* 0x000fea0003800000 */
.L_x_93:
        /* <DEDUP_REMOVED lines=12> */
.L_x_96:
[----:B------:R-:W-:Y:S05]  /*12910*/  BSYNC B1 ;  /* 0x0000000000017941 */ /* 0x000fea0003800000 */
.L_x_95:
        /* <DEDUP_REMOVED lines=12> */
.L_x_98:
[----:B------:R-:W-:Y:S05]  /*129e0*/  BSYNC B1 ;  /* 0x0000000000017941 */ /* 0x000fea0003800000 */
.L_x_97:
        /* <DEDUP_REMOVED lines=12> */
.L_x_100:
[----:B------:R-:W-:Y:S05]  /*12ab0*/  BSYNC B1 ;  /* 0x0000000000017941 */ /* 0x000fea0003800000 */
.L_x_99:
        /* <DEDUP_REMOVED lines=12> */
.L_x_102:
[----:B------:R-:W-:Y:S05]  /*12b80*/  BSYNC B1 ;  /* 0x0000000000017941 */ /* 0x000fea0003800000 */
.L_x_101:
        /* <DEDUP_REMOVED lines=12> */
.L_x_104:
[----:B------:R-:W-:Y:S05]  /*12c50*/  BSYNC B1 ;  /* 0x0000000000017941 */ /* 0x000fea0003800000 */
.L_x_103:
        /* <DEDUP_REMOVED lines=12> */
.L_x_106:
[----:B------:R-:W-:Y:S05]  /*12d20*/  BSYNC B1 ;  /* 0x0000000000017941 */ /* 0x000fea0003800000 */
.L_x_105:
        /* <DEDUP_REMOVED lines=12> */
.L_x_108:
[----:B------:R-:W-:Y:S05]  /*12df0*/  BSYNC B1 ;  /* 0x0000000000017941 */ /* 0x000fea0003800000 */
.L_x_107:
        /* <DEDUP_REMOVED lines=12> */
.L_x_110:
[----:B------:R-:W-:Y:S05]  /*12ec0*/  BSYNC B1 ;  /* 0x0000000000017941 */ /* 0x000fea0003800000 */
.L_x_109:
        /* <DEDUP_REMOVED lines=12> */
.L_x_112:
[----:B------:R-:W-:Y:S05]  /*12f90*/  BSYNC B1 ;  /* 0x0000000000017941 */ /* 0x000fea0003800000 */
.L_x_111:
        /* <DEDUP_REMOVED lines=12> */
.L_x_114:
[----:B------:R-:W-:Y:S05]  /*13060*/  BSYNC B1 ;  /* 0x0000000000017941 */ /* 0x000fea0003800000 */
.L_x_113:
        /* <DEDUP_REMOVED lines=12> */
.L_x_116:
[----:B------:R-:W-:Y:S05]  /*13130*/  BSYNC B1 ;  /* 0x0000000000017941 */ /* 0x000fea0003800000 */
.L_x_115:
        /* <DEDUP_REMOVED lines=12> */
.L_x_118:
[----:B------:R-:W-:Y:S05]  /*13200*/  BSYNC B1 ;  /* 0x0000000000017941 */ /* 0x000fea0003800000 */
.L_x_117:
        /* <DEDUP_REMOVED lines=12> */
.L_x_120:
[----:B------:R-:W-:Y:S05]  /*132d0*/  BSYNC B1 ;  /* 0x0000000000017941 */ /* 0x000fea0003800000 */
.L_x_119:
        /* <DEDUP_REMOVED lines=12> */
.L_x_122:
[----:B------:R-:W-:Y:S05]  /*133a0*/  BSYNC B1 ;  /* 0x0000000000017941 */ /* 0x000fea0003800000 */
.L_x_121:
        /* <DEDUP_REMOVED lines=12> */
.L_x_124:
[----:B------:R-:W-:Y:S05]  /*13470*/  BSYNC B1 ;  /* 0x0000000000017941 */ /* 0x000fea0003800000 */
.L_x_123:
[----:B-----5:R-:W-:Y:S01]  /*13480*/  LOP3.LUT R4, R4, 0xff, RZ, 0xc0, !PT ;  /* 0x000000ff04047812 */ /* 0x020fe200078ec0ff */
[----:B------:R-:W-:Y:S01]  /*13490*/  BSSY B1, `(.L_x_125) ;  /* 0x000000b000017945 */ /* 0x000fe20003800000 */
[----:B------:R-:W-:Y:S02]  /*134a0*/  ISETP.LT.OR P2, PT, R0, 0x52, !P1 ;  /* 0x000000520000780c */ /* 0x000fe40004f41670 */
[----:B------:R-:W-:-:S05]  /*134b0*/  F2FP.F16.E4M3.UNPACK_B R4, R4 ;  /* 0x00000004ff04723e */ /* 0x000fca00020006ff */
[----:B------:R-:W-:-:S05]  /*134c0*/  HADD2.F32 R4, -RZ, R4.H0_H0 ;  /* 0x20000004ff047230 */ /* 0x000fca0000004100 */
[----:B------:R-:W-:-:S04]  /*134d0*/  FMUL R4, R4, UR21 ;  /* 0x0000001504047c20 */ /* 0x000fc80008400000 */
[----:B------:R-:W-:-:S05]  /*134e0*/  FFMA R4, R173, UR20, R4 ;  /* 0x00000014ad047c23 */ /* 0x000fca0008000004 */
[----:B------:R-:W-:Y:S02]  /*134f0*/  F2FP.SATFINITE.E4M3.F32.PACK_AB_MERGE_C R5, RZ, R4, RZ ;  /* 0x00000004ff05723e */ /* 0x000fe400048070ff */
[----:B------:R-:W-:-:S03]  /*13500*/  PRMT R4, RZ, 0x7610, R4 ;  /* 0x00007610ff047816 */ /* 0x000fc60000000004 */
[----:B------:R0:W-:Y:S01]  /*13510*/  @!P3 STG.E.U8 desc[UR14][R26.64+0x50], R5 ;  /* 0x000050051a00b986 */ /* 0x0001e2000c10110e */
[----:B------:R-:W-:Y:S05]  /*13520*/  @P2 BRA `(.L_x_126) ;  /* 0x0000000000042947 */ /* 0x000fea0003800000 */
[----:B------:R0:W5:Y:S02]  /*13530*/  LDG.E.U8 R4, desc[UR14][R2.64+0x51] ;  /* 0x0000510e02047981 */ /* 0x000164000c1e1100 */
.L_x_126:
[----:B------:R-:W-:Y:S05]  /*13540*/  BSYNC B1 ;  /* 0x0000000000017941 */ /* 0x000fea0003800000 */
.L_x_125:
[----:B-----5:R-:W-:Y:S01]  /*13550*/  LOP3.LUT R4, R4, 0xff, RZ, 0xc0, !PT ;  /* 0x000000ff04047812 */ /* 0x020fe200078ec0ff */
[----:B------:R-:W-:Y:S01]  /*13560*/  BSSY B1, `(.L_x_127) ;  /* 0x000000b000017945 */ /* 0x000fe20003800000 */
[----:B------:R-:W-:Y:S02]  /*13570*/  ISETP.LT.OR P3, PT, R0, 0x59, !P0 ;  /* 0x000000590000780c */ /* 0x000fe40004761670 */
[----:B------:R-:W-:-:S05]  /*13580*/  F2FP.F16.E4M3.UNPACK_B R4, R4 ;  /* 0x00000004ff04723e */ /* 0x000fca00020006ff */
[----:B------:R-:W-:-:S05]  /*13590*/  HADD2.F32 R4, -RZ, R4.H0_H0 ;  /* 0x20000004ff047230 */ /* 0x000fca0000004100 */
[----:B------:R-:W-:-:S04]  /*135a0*/  FMUL R4, R4, UR21 ;  /* 0x0000001504047c20 */ /* 0x000fc80008400000 */
[----:B------:R-:W-:-:S05]  /*135b0*/  FFMA R4, R174, UR20, R4 ;  /* 0x00000014ae047c23 */ /* 0x000fca0008000004 */
[----:B0-----:R-:W-:Y:S02]  /*135c0*/  F2FP.SATFINITE.E4M3.F32.PACK_AB_MERGE_C R5, RZ, R4, RZ ;  /* 0x00000004ff05723e */ /* 0x001fe400048070ff */
[----:B------:R-:W-:-:S03]  /*135d0*/  PRMT R4, RZ, 0x7610, R4 ;  /* 0x00007610ff047816 */ /* 0x000fc60000000004 */
[----:B------:R0:W-:Y:S01]  /*135e0*/  @!P2 STG.E.U8 desc[UR14][R26.64+0x51], R5 ;  /* 0x000051051a00a986 */ /* 0x0001e2000c10110e */
[----:B------:R-:W-:Y:S05]  /*135f0*/  @P3 BRA `(.L_x_128) ;  /* 0x0000000000043947 */ /* 0x000fea0003800000 */
[----:B------:R0:W5:Y:S02]  /*13600*/  LDG.E.U8 R4, desc[UR14][R32.64+0x58] ;  /* 0x0000580e20047981 */ /* 0x000164000c1e1100 */
.L_x_128:
[----:B------:R-:W-:Y:S05]  /*13610*/  BSYNC B1 ;  /* 0x0000000000017941 */ /* 0x000fea0003800000 */
.L_x_127:
        /* <DEDUP_REMOVED lines=12> */
.L_x_130:
[----:B------:R-:W-:Y:S05]  /*136e0*/  BSYNC B1 ;  /* 0x0000000000017941 */ /* 0x000fea0003800000 */
.L_x_129:
[----:B-----5:R-:W-:Y:S01]  /*136f0*/  LOP3.LUT R4, R4, 0xff, RZ, 0xc0, !PT ;  /* 0x000000ff04047812 */ /* 0x020fe200078ec0ff */
[----:B------:R-:W-:Y:S01]  /*13700*/  BSSY B1, `(.L_x_131) ;  /* 0x000000b000017945 */ /* 0x000fe20003800000 */
[----:B------:R-:W-:Y:S02]  /*13710*/  ISETP.LT.OR P3, PT, R0, 0x59, !P1 ;  /* 0x000000590000780c */ /* 0x000fe40004f61670 */
[----:B------:R-:W-:-:S05]  /*13720*/  F2FP.F16.E4M3.UNPACK_B R4, R4 ;  /* 0x00000004ff04723e */ /* 0x000fca00020006ff */
[----:B------:R-:W-:-:S05]  /*13730*/  HADD2.F32 R4, -RZ, R4.H0_H0 ;  /* 0x20000004ff047230 */ /* 0x000fca0000004100 */
[----:B0-----:R-:W-:Y:S01]  /*13740*/  FMUL R5, R4, UR21 ;  /* 0x0000001504057c20 */ /* 0x001fe20008400000 */
[----:B------:R-:W-:-:S03]  /*13750*/  PRMT R4, RZ, 0x7610, R4 ;  /* 0x00007610ff047816 */ /* 0x000fc60000000004 */
[----:B------:R-:W-:-:S05]  /*13760*/  FFMA R5, R176, UR20, R5 ;  /* 0x00000014b0057c23 */ /* 0x000fca0008000005 */
[----:B------:R-:W-:-:S05]  /*13770*/  F2FP.SATFINITE.E4M3.F32.PACK_AB_MERGE_C R5, RZ, R5, RZ ;  /* 0x00000005ff05723e */ /* 0x000fca00048070ff */
[----:B------:R0:W-:Y:S01]  /*13780*/  @!P2 STG.E.U8 desc[UR14][R24.64+0x59], R5 ;  /* 0x000059051800a986 */ /* 0x0001e2000c10110e */
[----:B------:R-:W-:Y:S05]  /*13790*/  @P3 BRA `(.L_x_132) ;  /* 0x0000000000043947 */ /* 0x000fea0003800000 */
[----:B------:R0:W5:Y:S02]  /*137a0*/  LDG.E.U8 R4, desc[UR14][R2.64+0x58] ;  /* 0x0000580e02047981 */ /* 0x000164000c1e1100 */
.L_x_132:
[----:B------:R-:W-:Y:S05]  /*137b0*/  BSYNC B1 ;  /* 0x0000000000017941 */ /* 0x000fea0003800000 */
.L_x_131:
        /* <DEDUP_REMOVED lines=12> */
.L_x_134:
[----:B------:R-:W-:Y:S05]  /*13880*/  BSYNC B1 ;  /* 0x0000000000017941 */ /* 0x000fea0003800000 */
.L_x_133:
        /* <DEDUP_REMOVED lines=12> */
.L_x_136:
[----:B------:R-:W-:Y:S05]  /*13950*/  BSYNC B1 ;  /* 0x0000000000017941 */ /* 0x000fea0003800000 */
.L_x_135:
        /* <DEDUP_REMOVED lines=12> */
.L_x_138:
[----:B------:R-:W-:Y:S05]  /*13a20*/  BSYNC B1 ;  /* 0x0000000000017941 */ /* 0x000fea0003800000 */
.L_x_137:
        /* <DEDUP_REMOVED lines=12> */
.L_x_140:
[----:B------:R-:W-:Y:S05]  /*13af0*/  BSYNC B1 ;  /* 0x0000000000017941 */ /* 0x000fea0003800000 */
.L_x_139:
        /* <DEDUP_REMOVED lines=12> */
.L_x_142:
[----:B------:R-:W-:Y:S05]  /*13bc0*/  BSYNC B1 ;  /* 0x0000000000017941 */ /* 0x000fea0003800000 */
.L_x_141:
        /* <DEDUP_REMOVED lines=12> */
.L_x_144:
[----:B------:R-:W-:Y:S05]  /*13c90*/  BSYNC B1 ;  /* 0x0000000000017941 */ /* 0x000fea0003800000 */
.L_x_143:
        /* <DEDUP_REMOVED lines=12> */
.L_x_146:
[----:B------:R-:W-:Y:S05]  /*13d60*/  BSYNC B1 ;  /* 0x0000000000017941 */ /* 0x000fea0003800000 */
.L_x_145:
        /* <DEDUP_REMOVED lines=12> */
.L_x_148:
[----:B------:R-:W-:Y:S05]  /*13e30*/  BSYNC B1 ;  /* 0x0000000000017941 */ /* 0x000fea0003800000 */
.L_x_147:
        /* <DEDUP_REMOVED lines=12> */
.L_x_150:
[----:B------:R-:W-:Y:S05]  /*13f00*/  BSYNC B1 ;  /* 0x0000000000017941 */ /* 0x000fea0003800000 */
.L_x_149:
        /* <DEDUP_REMOVED lines=12> */
.L_x_152:
[----:B------:R-:W-:Y:S05]  /*13fd0*/  BSYNC B1 ;  /* 0x0000000000017941 */ /* 0x000fea0003800000 */
.L_x_151:
        /* <DEDUP_REMOVED lines=12> */
.L_x_154:
[----:B------:R-:W-:Y:S05]  /*140a0*/  BSYNC B1 ;  /* 0x0000000000017941 */ /* 0x000fea0003800000 */
.L_x_153:
        /* <DEDUP_REMOVED lines=12> */
.L_x_156:
[----:B------:R-:W-:Y:S05]  /*14170*/  BSYNC B1 ;  /* 0x0000000000017941 */ /* 0x000fea0003800000 */
.L_x_155:
        /* <DEDUP_REMOVED lines=12> */
.L_x_158:
[----:B------:R-:W-:Y:S05]  /*14240*/  BSYNC B1 ;  /* 0x0000000000017941 */ /* 0x000fea0003800000 */
.L_x_157:
        /* <DEDUP_REMOVED lines=12> */
.L_x_160:
[----:B------:R-:W-:Y:S05]  /*14310*/  BSYNC B1 ;  /* 0x0000000000017941 */ /* 0x000fea0003800000 */
.L_x_159:
        /* <DEDUP_REMOVED lines=12> */
.L_x_162:
[----:B------:R-:W-:Y:S05]  /*143e0*/  BSYNC B1 ;  /* 0x0000000000017941 */ /* 0x000fea0003800000 */
.L_x_161:
        /* <DEDUP_REMOVED lines=12> */
.L_x_164:
[----:B------:R-:W-:Y:S05]  /*144b0*/  BSYNC B1 ;  /* 0x0000000000017941 */ /* 0x000fea0003800000 */
.L_x_163:
        /* <DEDUP_REMOVED lines=12> */
.L_x_166:
[----:B------:R-:W-:Y:S05]  /*14580*/  BSYNC B1 ;  /* 0x0000000000017941 */ /* 0x000fea0003800000 */
.L_x_165:
        /* <DEDUP_REMOVED lines=12> */
.L_x_168:
[----:B------:R-:W-:Y:S05]  /*14650*/  BSYNC B1 ;  /* 0x0000000000017941 */ /* 0x000fea0003800000 */
.L_x_167:
        /* <DEDUP_REMOVED lines=12> */
.L_x_170:
[----:B------:R-:W-:Y:S05]  /*14720*/  BSYNC B1 ;  /* 0x0000000000017941 */ /* 0x000fea0003800000 */
.L_x_169:
        /* <DEDUP_REMOVED lines=12> */
.L_x_172:
[----:B------:R-:W-:Y:S05]  /*147f0*/  BSYNC B1 ;  /* 0x0000000000017941 */ /* 0x000fea0003800000 */
.L_x_171:
        /* <DEDUP_REMOVED lines=12> */
.L_x_174:
[----:B------:R-:W-:Y:S05]  /*148c0*/  BSYNC B1 ;  /* 0x0000000000017941 */ /* 0x000fea0003800000 */
.L_x_173:
        /* <DEDUP_REMOVED lines=12> */
.L_x_176:
[----:B------:R-:W-:Y:S05]  /*14990*/  BSYNC B1 ;  /* 0x0000000000017941 */ /* 0x000fea0003800000 */
.L_x_175:
        /* <DEDUP_REMOVED lines=12> */
.L_x_178:
[----:B------:R-:W-:Y:S05]  /*14a60*/  BSYNC B1 ;  /* 0x0000000000017941 */ /* 0x000fea0003800000 */
.L_x_177:
        /* <DEDUP_REMOVED lines=12> */
.L_x_180:
[----:B------:R-:W-:Y:S05]  /*14b30*/  BSYNC B1 ;  /* 0x0000000000017941 */ /* 0x000fea0003800000 */
.L_x_179:
        /* <DEDUP_REMOVED lines=12> */
.L_x_182:
[----:B------:R-:W-:Y:S05]  /*14c00*/  BSYNC B1 ;  /* 0x0000000000017941 */ /* 0x000fea0003800000 */
.L_x_181:
        /* <DEDUP_REMOVED lines=12> */
.L_x_184:
[----:B------:R-:W-:Y:S05]  /*14cd0*/  BSYNC B1 ;  /* 0x0000000000017941 */ /* 0x000fea0003800000 */
.L_x_183:
        /* <DEDUP_REMOVED lines=12> */
.L_x_186:
[----:B------:R-:W-:Y:S05]  /*14da0*/  BSYNC B1 ;  /* 0x0000000000017941 */ /* 0x000fea0003800000 */
.L_x_185:
        /* <DEDUP_REMOVED lines=12> */
.L_x_188:
[----:B------:R-:W-:Y:S05]  /*14e70*/  BSYNC B1 ;  /* 0x0000000000017941 */ /* 0x000fea0003800000 */
.L_x_187:
        /* <DEDUP_REMOVED lines=12> */
.L_x_190:
[----:B------:R-:W-:Y:S05]  /*14f40*/  BSYNC B1 ;  /* 0x0000000000017941 */ /* 0x000fea0003800000 */
.L_x_189:
        /* <DEDUP_REMOVED lines=12> */
.L_x_192:
[----:B------:R-:W-:Y:S05]  /*15010*/  BSYNC B1 ;  /* 0x0000000000017941 */ /* 0x000fea0003800000 */
.L_x_191:
        /* <DEDUP_REMOVED lines=12> */
.L_x_194:
[----:B------:R-:W-:Y:S05]  /*150e0*/  BSYNC B1 ;  /* 0x0000000000017941 */ /* 0x000fea0003800000 */
.L_x_193:
        /* <DEDUP_REMOVED lines=12> */
.L_x_196:
[----:B------:R-:W-:Y:S05]  /*151b0*/  BSYNC B1 ;  /* 0x0000000000017941 */ /* 0x000fea0003800000 */
.L_x_195:
        /* <DEDUP_REMOVED lines=12> */
.L_x_198:
[----:B------:R-:W-:Y:S05]  /*15280*/  BSYNC B1 ;  /* 0x0000000000017941 */ /* 0x000fea0003800000 */
.L_x_197:
        /* <DEDUP_REMOVED lines=12> */
.L_x_200:
[----:B------:R-:W-:Y:S05]  /*15350*/  BSYNC B1 ;  /* 0x0000000000017941 */ /* 0x000fea0003800000 */
.L_x_199:
        /* <DEDUP_REMOVED lines=12> */
.L_x_202:
[----:B------:R-:W-:Y:S05]  /*15420*/  BSYNC B1 ;  /* 0x0000000000017941 */ /* 0x000fea0003800000 */
.L_x_201:
        /* <DEDUP_REMOVED lines=12> */
.L_x_204:
[----:B------:R-:W-:Y:S05]  /*154f0*/  BSYNC B1 ;  /* 0x0000000000017941 */ /* 0x000fea0003800000 */
.L_x_203:
        /* <DEDUP_REMOVED lines=12> */
.L_x_206:
[----:B------:R-:W-:Y:S05]  /*155c0*/  BSYNC B1 ;  /* 0x0000000000017941 */ /* 0x000fea0003800000 */
.L_x_205:
        /* <DEDUP_REMOVED lines=12> */
.L_x_208:
[----:B------:R-:W-:Y:S05]  /*15690*/  BSYNC B1 ;  /* 0x0000000000017941 */ /* 0x000fea0003800000 */
.L_x_207:
        /* <DEDUP_REMOVED lines=12> */
.L_x_210:
[----:B------:R-:W-:Y:S05]  /*15760*/  BSYNC B1 ;  /* 0x0000000000017941 */ /* 0x000fea0003800000 */
.L_x_209:
        /* <DEDUP_REMOVED lines=12> */
.L_x_212:
[----:B------:R-:W-:Y:S05]  /*15830*/  BSYNC B1 ;  /* 0x0000000000017941 */ /* 0x000fea0003800000 */
.L_x_211:
        /* <DEDUP_REMOVED lines=12> */
.L_x_214:
[----:B------:R-:W-:Y:S05]  /*15900*/  BSYNC B1 ;  /* 0x0000000000017941 */ /* 0x000fea0003800000 */
.L_x_213:
        /* <DEDUP_REMOVED lines=12> */
.L_x_216:
[----:B------:R-:W-:Y:S05]  /*159d0*/  BSYNC B1 ;  /* 0x0000000000017941 */ /* 0x000fea0003800000 */
.L_x_215:
        /* <DEDUP_REMOVED lines=12> */
.L_x_218:
[----:B------:R-:W-:Y:S05]  /*15aa0*/  BSYNC B1 ;  /* 0x0000000000017941 */ /* 0x000fea0003800000 */
.L_x_217:
        /* <DEDUP_REMOVED lines=12> */
.L_x_220:
[----:B------:R-:W-:Y:S05]  /*15b70*/  BSYNC B1 ;  /* 0x0000000000017941 */ /* 0x000fea0003800000 */
.L_x_219:
        /* <DEDUP_REMOVED lines=12> */
.L_x_222:
[----:B------:R-:W-:Y:S05]  /*15c40*/  BSYNC B1 ;  /* 0x0000000000017941 */ /* 0x000fea0003800000 */
.L_x_221:
        /* <DEDUP_REMOVED lines=12> */
.L_x_224:
[----:B------:R-:W-:Y:S05]  /*15d10*/  BSYNC B1 ;  /* 0x0000000000017941 */ /* 0x000fea0003800000 */
.L_x_223:
        /* <DEDUP_REMOVED lines=12> */
.L_x_226:
[----:B------:R-:W-:Y:S05]  /*15de0*/  BSYNC B1 ;  /* 0x0000000000017941 */ /* 0x000fea0003800000 */
.L_x_225:
        /* <DEDUP_REMOVED lines=12> */
.L_x_228:
[----:B------:R-:W-:Y:S05]  /*15eb0*/  BSYNC B1 ;  /* 0x0000000000017941 */ /* 0x000fea0003800000 */
.L_x_227:
        /* <DEDUP_REMOVED lines=12> */
.L_x_230:
[----:B------:R-:W-:Y:S05]  /*15f80*/  BSYNC B1 ;  /* 0x0000000000017941 */ /* 0x000fea0003800000 */
.L_x_229:
        /* <DEDUP_REMOVED lines=12> */
.L_x_232:
[----:B------:R-:W-:Y:S05]  /*16050*/  BSYNC B1 ;  /* 0x0000000000017941 */ /* 0x000fea0003800000 */
.L_x_231:
        /* <DEDUP_REMOVED lines=12> */
.L_x_234:
[----:B------:R-:W-:Y:S05]  /*16120*/  BSYNC B1 ;  /* 0x0000000000017941 */ /* 0x000fea0003800000 */
.L_x_233:
        /* <DEDUP_REMOVED lines=12> */
.L_x_236:
[----:B------:R-:W-:Y:S05]  /*161f0*/  BSYNC B1 ;  /* 0x0000000000017941 */ /* 0x000fea0003800000 */
.L_x_235:
        /* <DEDUP_REMOVED lines=12> */
.L_x_238:
[----:B------:R-:W-:Y:S05]  /*162c0*/  BSYNC B1 ;  /* 0x0000000000017941 */ /* 0x000fea0003800000 */
.L_x_237:
        /* <DEDUP_REMOVED lines=12> */
.L_x_240:
[----:B------:R-:W-:Y:S05]  /*16390*/  BSYNC B1 ;  /* 0x0000000000017941 */ /* 0x000fea0003800000 */
.L_x_239:
        /* <DEDUP_REMOVED lines=12> */
.L_x_242:
[----:B------:R-:W-:Y:S05]  /*16460*/  BSYNC B1 ;  /* 0x0000000000017941 */ /* 0x000fea0003800000 */
.L_x_241:
        /* <DEDUP_REMOVED lines=12> */
.L_x_244:
[----:B------:R-:W-:Y:S05]  /*16530*/  BSYNC B1 ;  /* 0x0000000000017941 */ /* 0x000fea0003800000 */
.L_x_243:
        /* <DEDUP_REMOVED lines=12> */
.L_x_246:
[----:B------:R-:W-:Y:S05]  /*16600*/  BSYNC B1 ;  /* 0x0000000000017941 */ /* 0x000fea0003800000 */
.L_x_245:
        /* <DEDUP_REMOVED lines=12> */
.L_x_248:
[----:B------:R-:W-:Y:S05]  /*166d0*/  BSYNC B1 ;  /* 0x0000000000017941 */ /* 0x000fea0003800000 */
.L_x_247:
        /* <DEDUP_REMOVED lines=12> */
.L_x_250:
[----:B------:R-:W-:Y:S05]  /*167a0*/  BSYNC B1 ;  /* 0x0000000000017941 */ /* 0x000fea0003800000 */
.L_x_249:
        /* <DEDUP_REMOVED lines=12> */
.L_x_252:
[----:B------:R-:W-:Y:S05]  /*16870*/  BSYNC B1 ;  /* 0x0000000000017941 */ /* 0x000fea0003800000 */
.L_x_251:
        /* <DEDUP_REMOVED lines=12> */
.L_x_254:
[----:B------:R-:W-:Y:S05]  /*16940*/  BSYNC B1 ;  /* 0x0000000000017941 */ /* 0x000fea0003800000 */
.L_x_253:
[----:B0-----:R-:W2:Y:S01]  /*16950*/  LDL.LU R5, [R1+0x200] ;  /* 0x0002000001057983 */ /* 0x001ea20000300800 */
[----:B-----5:R-:W-:Y:S01]  /*16960*/  LOP3.LUT R4, R4, 0xff, RZ, 0xc0, !PT ;  /* 0x000000ff04047812 */ /* 0x020fe200078ec0ff */
[----:B------:R-:W-:Y:S01]  /*16970*/  BSSY B1, `(.L_x_255) ;  /* 0x000000b000017945 */ /* 0x000fe20003800000 */
[----:B------:R-:W-:Y:S02]  /*16980*/  ISETP.LT.OR P3, PT, R0, 0xd9, !P0 ;  /* 0x000000d90000780c */ /* 0x000fe40004761670 */
[----:B------:R-:W-:-:S05]  /*16990*/  F2FP.F16.E4M3.UNPACK_B R4, R4 ;  /* 0x00000004ff04723e */ /* 0x000fca00020006ff */
[----:B------:R-:W-:-:S05]  /*169a0*/  HADD2.F32 R4, -RZ, R4.H0_H0 ;  /* 0x20000004ff047230 */ /* 0x000fca0000004100 */
[----:B------:R-:W-:-:S04]  /*169b0*/  FMUL R4, R4, UR21 ;  /* 0x0000001504047c20 */ /* 0x000fc80008400000 */
[----:B--2---:R-:W-:-:S05]  /*169c0*/  FFMA R4, R5, UR20, R4 ;  /* 0x0000001405047c23 */ /* 0x004fca0008000004 */
[----:B------:R-:W-:Y:S02]  /*169d0*/  F2FP.SATFINITE.E4M3.F32.PACK_AB_MERGE_C R5, RZ, R4, RZ ;  /* 0x00000004ff05723e */ /* 0x000fe400048070ff */
[----:B------:R-:W-:-:S03]  /*169e0*/  PRMT R4, RZ, 0x7610, R4 ;  /* 0x00007610ff047816 */ /* 0x000fc60000000004 */
[----:B------:R0:W-:Y:S01]  /*169f0*/  @!P2 STG.E.U8 desc[UR14][R26.64+0xd1], R5 ;  /* 0x0000d1051a00a986 */ /* 0x0001e2000c10110e */
[----:B------:R-:W-:Y:S05]  /*16a00*/  @P3 BRA `(.L_x_256) ;  /* 0x0000000000043947 */ /* 0x000fea0003800000 */
[----:B------:R2:W5:Y:S02]  /*16a10*/  LDG.E.U8 R4, desc[UR14][R32.64+0xd8] ;  /* 0x0000d80e20047981 */ /* 0x000564000c1e1100 */
.L_x_256:
[----:B------:R-:W-:Y:S05]  /*16a20*/  BSYNC B1 ;  /* 0x0000000000017941 */ /* 0x000fea0003800000 */
.L_x_255:
[----:B0-----:R-:W3:Y:S01]  /*16a30*/  LDL.LU R5, [R1+0x204] ;  /* 0x0002040001057983 */ /* 0x001ee20000300800 */
[----:B-----5:R-:W-:Y:S01]  /*16a40*/  LOP3.LUT R4, R4, 0xff, RZ, 0xc0, !PT ;  /* 0x000000ff04047812 */ /* 0x020fe200078ec0ff */
[----:B------:R-:W-:Y:S01]  /*16a50*/  BSSY B1, `(.L_x_257) ;  /* 0x000000b000017945 */ /* 0x000fe20003800000 */
[----:B------:R-:W-:Y:S02]  /*16a60*/  ISETP.LT.OR P2, PT, R0, 0xda, !P0 ;  /* 0x000000da0000780c */ /* 0x000fe40004741670 */
[----:B------:R-:W-:-:S05]  /*16a70*/  F2FP.F16.E4M3.UNPACK_B R4, R4 ;  /* 0x00000004ff04723e */ /* 0x000fca00020006ff */
[----:B------:R-:W-:-:S05]  /*16a80*/  HADD2.F32 R4, -RZ, R4.H0_H0 ;  /* 0x20000004ff047230 */ /* 0x000fca0000004100 */
[----:B------:R-:W-:-:S04]  /*16a90*/  FMUL R4, R4, UR21 ;  /* 0x0000001504047c20 */ /* 0x000fc80008400000 */
[----:B---3--:R-:W-:-:S05]  /*16aa0*/  FFMA R4, R5, UR20, R4 ;  /* 0x0000001405047c23 */ /* 0x008fca0008000004 */
[----:B------:R-:W-:Y:S02]  /*16ab0*/  F2FP.SATFINITE.E4M3.F32.PACK_AB_MERGE_C R5, RZ, R4, RZ ;  /* 0x00000004ff05723e */ /* 0x000fe400048070ff */
[----:B------:R-:W-:-:S03]  /*16ac0*/  PRMT R4, RZ, 0x7610, R4 ;  /* 0x00007610ff047816 */ /* 0x000fc60000000004 */
[----:B------:R0:W-:Y:S01]  /*16ad0*/  @!P3 STG.E.U8 desc[UR14][R24.64+0xd8], R5 ;  /* 0x0000d8051800b986 */ /* 0x0001e2000c10110e */
[----:B------:R-:W-:Y:S05]  /*16ae0*/  @P2 BRA `(.L_x_258) ;  /* 0x0000000000042947 */ /* 0x000fea0003800000 */
[----:B------:R3:W5:Y:S02]  /*16af0*/  LDG.E.U8 R4, desc[UR14][R32.64+0xd9] ;  /* 0x0000d90e20047981 */ /* 0x000764000c1e1100 */
.L_x_258:
[----:B------:R-:W-:Y:S05]  /*16b00*/  BSYNC B1 ;  /* 0x0000000000017941 */ /* 0x000fea0003800000 */
.L_x_257:
        /* <DEDUP_REMOVED lines=13> */
.L_x_260:
[----:B------:R-:W-:Y:S05]  /*16be0*/  BSYNC B1 ;  /* 0x0000000000017941 */ /* 0x000fea0003800000 */
.L_x_259:
        /* <DEDUP_REMOVED lines=13> */
.L_x_262:
[----:B------:R-:W-:Y:S05]  /*16cc0*/  BSYNC B1 ;  /* 0x0000000000017941 */ /* 0x000fea0003800000 */
.L_x_261:
        /* <DEDUP_REMOVED lines=13> */
.L_x_264:
[----:B------:R-:W-:Y:S05]  /*16da0*/  BSYNC B1 ;  /* 0x0000000000017941 */ /* 0x000fea0003800000 */
.L_x_263:
        /* <DEDUP_REMOVED lines=13> */
.L_x_266:
[----:B------:R-:W-:Y:S05]  /*16e80*/  BSYNC B1 ;  /* 0x0000000000017941 */ /* 0x000fea0003800000 */
.L_x_265:
        /* <DEDUP_REMOVED lines=13> */
.L_x_268:
[----:B------:R-:W-:Y:S05]  /*16f60*/  BSYNC B1 ;  /* 0x0000000000017941 */ /* 0x000fea0003800000 */
.L_x_267:
        /* <DEDUP_REMOVED lines=13> */
.L_x_270:
[----:B------:R-:W-:Y:S05]  /*17040*/  BSYNC B1 ;  /* 0x0000000000017941 */ /* 0x000fea0003800000 */
.L_x_269:
        /* <DEDUP_REMOVED lines=13> */
.L_x_272:
[----:B------:R-:W-:Y:S05]  /*17120*/  BSYNC B1 ;  /* 0x0000000000017941 */ /* 0x000fea0003800000 */
.L_x_271:
        /* <DEDUP_REMOVED lines=13> */
.L_x_274:
[----:B------:R-:W-:Y:S05]  /*17200*/  BSYNC B1 ;  /* 0x0000000000017941 */ /* 0x000fea0003800000 */
.L_x_273:
        /* <DEDUP_REMOVED lines=13> */
.L_x_276:
[----:B------:R-:W-:Y:S05]  /*172e0*/  BSYNC B1 ;  /* 0x0000000000017941 */ /* 0x000fea0003800000 */
.L_x_275:
        /* <DEDUP_REMOVED lines=13> */
.L_x_278:
[----:B------:R-:W-:Y:S05]  /*173c0*/  BSYNC B1 ;  /* 0x0000000000017941 */ /* 0x000fea0003800000 */
.L_x_277:
        /* <DEDUP_REMOVED lines=13> */
.L_x_280:
[----:B------:R-:W-:Y:S05]  /*174a0*/  BSYNC B1 ;  /* 0x0000000000017941 */ /* 0x000fea0003800000 */
.L_x_279:
        /* <DEDUP_REMOVED lines=13> */
.L_x_282:
[----:B------:R-:W-:Y:S05]  /*17580*/  BSYNC B1 ;  /* 0x0000000000017941 */ /* 0x000fea0003800000 */
.L_x_281:
        /* <DEDUP_REMOVED lines=13> */
.L_x_284:
[----:B------:R-:W-:Y:S05]  /*17660*/  BSYNC B1 ;  /* 0x0000000000017941 */ /* 0x000fea0003800000 */
.L_x_283:
        /* <DEDUP_REMOVED lines=13> */
.L_x_286:
[----:B------:R-:W-:Y:S05]  /*17740*/  BSYNC B1 ;  /* 0x0000000000017941 */ /* 0x000fea0003800000 */
.L_x_285:
        /* <DEDUP_REMOVED lines=13> */
.L_x_288:
[----:B------:R-:W-:Y:S05]  /*17820*/  BSYNC B1 ;  /* 0x0000000000017941 */ /* 0x000fea0003800000 */
.L_x_287:
        /* <DEDUP_REMOVED lines=13> */
.L_x_290:
[----:B------:R-:W-:Y:S05]  /*17900*/  BSYNC B1 ;  /* 0x0000000000017941 */ /* 0x000fea0003800000 */
.L_x_289:
        /* <DEDUP_REMOVED lines=13> */
.L_x_292:
[----:B------:R-:W-:Y:S05]  /*179e0*/  BSYNC B1 ;  /* 0x0000000000017941 */ /* 0x000fea0003800000 */
.L_x_291:
        /* <DEDUP_REMOVED lines=13> */
.L_x_294:
[----:B------:R-:W-:Y:S05]  /*17ac0*/  BSYNC B1 ;  /* 0x0000000000017941 */ /* 0x000fea0003800000 */
.L_x_293:
[----:B------:R-:W2:Y:S01]  /*17ad0*/  LDL.LU R7, [R1+0x250] ;  /* 0x0002500001077983 */ /* 0x000ea20000300800 */
[----:B-----5:R-:W-:Y:S01]  /*17ae0*/  LOP3.LUT R4, R4, 0xff, RZ, 0xc0, !PT ;  /* 0x000000ff04047812 */ /* 0x020fe200078ec0ff */
[----:B------:R-:W-:Y:S01]  /*17af0*/  BSSY B1, `(.L_x_295) ;  /* 0x0000013000017945 */ /* 0x000fe20003800000 */
[----:B0-----:R-:W-:Y:S02]  /*17b00*/  IADD3 R5, P0, R35, 0x80, RZ ;  /* 0x0000008023057810 */ /* 0x001fe40007f1e0ff */
[----:B------:R-:W-:-:S03]  /*17b10*/  F2FP.F16.E4M3.UNPACK_B R4, R4 ;  /* 0x00000004ff04723e */ /* 0x000fc600020006ff */
[----:B--234-:R-:W-:Y:S01]  /*17b20*/  IMAD.X R2, RZ, RZ, R37, P0 ;  /* 0x000000ffff027224 */ /* 0x01cfe200000e0625 */
[----:B------:R-:W-:Y:S01]  /*17b30*/  ISETP.GE.AND P0, PT, R34, 0x81, PT ;  /* 0x000000812200780c */ /* 0x000fe20003f06270 */
[----:B------:R-:W-:Y:S02]  /*17b40*/  HADD2.F32 R4, -RZ, R4.H0_H0 ;  /* 0x20000004ff047230 */ /* 0x000fe40000004100 */
[----:B------:R-:W-:Y:S01]  /*17b50*/  IMAD R6, R2, UR6, RZ ;  /* 0x0000000602067c24 */ /* 0x000fe2000f8e02ff */
[----:B------:R-:W-:Y:S01]  /*17b60*/  ISETP.LT.OR P3, PT, R0, 0x1, !P0 ;  /* 0x000000010000780c */ /* 0x000fe20004761670 */
[----:B------:R-:W-:-:S04]  /*17b70*/  IMAD.WIDE.U32 R2, R5, UR6, R38 ;  /* 0x0000000605027c25 */ /* 0x000fc8000f8e0026 */
[----:B------:R-:W-:Y:S01]  /*17b80*/  FMUL R4, R4, UR21 ;  /* 0x0000001504047c20 */ /* 0x000fe20008400000 */
[----:B------:R-:W-:Y:S01]  /*17b90*/  IMAD R5, R5, UR7, R6 ;  /* 0x0000000705057c24 */ /* 0x000fe2000f8e0206 */
[----:B------:R-:W-:-:S04]  /*17ba0*/  IADD3 R2, P2, R2, UR10, RZ ;  /* 0x0000000a02027c10 */ /* 0x000fc8000ff5e0ff */
[----:B------:R-:W-:Y:S01]  /*17bb0*/  IADD3.X R3, R3, UR11, R5, P2, !PT ;  /* 0x0000000b03037c10 */ /* 0x000fe200097fe405 */
[----:B------:R-:W-:-:S05]  /*17bc0*/  FFMA R4, R7, UR20, R4 ;  /* 0x0000001407047c23 */ /* 0x000fca0008000004 */
[----:B------:R-:W-:Y:S02]  /*17bd0*/  F2FP.SATFINITE.E4M3.F32.PACK_AB_MERGE_C R7, RZ, R4, RZ ;  /* 0x00000004ff07723e */ /* 0x000fe400048070ff */
[----:B------:R-:W-:-:S03]  /*17be0*/  PRMT R4, RZ, 0x7610, R4 ;  /* 0x00007610ff047816 */ /* 0x000fc60000000004 */
[----:B------:R0:W-:Y:S01]  /*17bf0*/  @!P1 STG.E.U8 desc[UR14][R26.64+0xf9], R7 ;  /* 0x0000f9071a009986 */ /* 0x0001e2000c10110e */
[----:B------:R-:W-:Y:S05]  /*17c00*/  @P3 BRA `(.L_x_296) ;  /* 0x0000000000043947 */ /* 0x000fea0003800000 */
[----:B------:R2:W5:Y:S02]  /*17c10*/  LDG.E.U8 R4, desc[UR14][R2.64] ;  /* 0x0000000e02047981 */ /* 0x000564000c1e1100 */
.L_x_296:
[----:B------:R-:W-:Y:S05]  /*17c20*/  BSYNC B1 ;  /* 0x0000000000017941 */ /* 0x000fea0003800000 */
.L_x_295:
[----:B------:R-:W3:Y:S01]  /*17c30*/  LDL.LU R5, [R1+0x254] ;  /* 0x0002540001057983 */ /* 0x000ee20000300800 */
        /* <DEDUP_REMOVED lines=12> */
.L_x_298:
[----:B------:R-:W-:Y:S05]  /*17d00*/  BSYNC B1 ;  /* 0x0000000000017941 */ /* 0x000fea0003800000 */
.L_x_297:
[----:B---3--:R-:W3:Y:S01]  /*17d10*/  LDL.LU R5, [R1+0x258] ;  /* 0x0002580001057983 */ /* 0x008ee20000300800 */
[----:B-----5:R-:W-:Y:S01]  /*17d20*/  LOP3.LUT R4, R4, 0xff, RZ, 0xc0, !PT ;  /* 0x000000ff04047812 */ /* 0x020fe200078ec0ff */
[----:B------:R-:W-:Y:S01]  /*17d30*/  BSSY B1, `(.L_x_299) ;  /* 0x0000013000017945 */ /* 0x000fe20003800000 */
[----:B------:R-:W-:Y:S02]  /*17d40*/  IADD3 R35, P1, R35, 0x88, RZ ;  /* 0x0000008823237810 */ /* 0x000fe40007f3e0ff */
[----:B------:R-:W-:Y:S02]  /*17d50*/  F2FP.F16.E4M3.UNPACK_B R4, R4 ;  /* 0x00000004ff04723e */ /* 0x000fe400020006ff */
[----:B------:R-:W-:Y:S01]  /*17d60*/  PRMT R6, RZ, 0x7610, R6 ;  /* 0x00007610ff067816 */ /* 0x000fe20000000006 */
[----:B------:R-:W-:Y:S01]  /*17d70*/  IMAD.X R36, RZ, RZ, R37, P1 ;  /* 0x000000ffff247224 */ /* 0x000fe200008e0625 */
[----:B------:R-:W-:Y:S01]  /*17d80*/  ISETP.GE.AND P1, PT, R34, 0x89, PT ;  /* 0x000000892200780c */ /* 0x000fe20003f26270 */
[----:B------:R-:W-:-:S02]  /*17d90*/  HADD2.F32 R4, -RZ, R4.H0_H0 ;  /* 0x20000004ff047230 */ /* 0x000fc40000004100 */
[----:B------:R-:W-:Y:S01]  /*17da0*/  IMAD R36, R36, UR6, RZ ;  /* 0x0000000624247c24 */ /* 0x000fe2000f8e02ff */
[----:B------:R-:W-:Y:S01]  /*17db0*/  ISETP.LT.OR P5, PT, R0, 0x1, !P1 ;  /* 0x000000010000780c */ /* 0x000fe20004fa1670 */
[----:B------:R-:W-:-:S04]  /*17dc0*/  IMAD.WIDE.U32 R38, R35, UR6, R38 ;  /* 0x0000000623267c25 */ /* 0x000fc8000f8e0026 */
[----:B------:R-:W-:Y:S01]  /*17dd0*/  FMUL R4, R4, UR21 ;  /* 0x0000001504047c20 */ /* 0x000fe20008400000 */
[----:B------:R-:W-:-:S03]  /*17de0*/  IMAD R35, R35, UR7, R36 ;  /* 0x0000000723237c24 */ /* 0x000fc6000f8e0224 */
[----:B---3--:R-:W-:Y:S01]  /*17df0*/  FFMA R5, R5, UR20, R4 ;  /* 0x0000001405057c23 */ /* 0x008fe20008000004 */
[----:B------:R-:W-:-:S04]  /*17e00*/  IADD3 R4, P3, R38, UR10, RZ ;  /* 0x0000000a26047c10 */ /* 0x000fc8000ff7e0ff */
[----:B0-----:R-:W-:Y:S02]  /*17e10*/  F2FP.SATFINITE.E4M3.F32.PACK_AB_MERGE_C R7, RZ, R5, RZ ;  /* 0x00000005ff07723e */ /* 0x001fe400048070ff */
[----:B------:R-:W-:-:S03]  /*17e20*/  IADD3.X R5, R39, UR11, R35, P3, !PT ;  /* 0x0000000b27057c10 */ /* 0x000fc60009ffe423 */
[----:B------:R0:W-:Y:S01]  /*17e30*/  @!P2 STG.E.U8 desc[UR14][R30.64+0x1], R7 ;  /* 0x000001071e00a986 */ /* 0x0001e2000c10110e */
[----:B------:R-:W-:Y:S05]  /*17e40*/  @P5 BRA `(.L_x_300) ;  /* 0x0000000000045947 */ /* 0x000fea0003800000 */
[----:B------:R3:W5:Y:S02]  /*17e50*/  LDG.E.U8 R6, desc[UR14][R4.64] ;  /* 0x0000000e04067981 */ /* 0x000764000c1e1100 */
.L_x_300:
[----:B------:R-:W-:Y:S05]  /*17e60*/  BSYNC B1 ;  /* 0x0000000000017941 */ /* 0x000fea0003800000 */
.L_x_299:
        /* <DEDUP_REMOVED lines=13> */
.L_x_302:
[----:B------:R-:W-:Y:S05]  /*17f40*/  BSYNC B1 ;  /* 0x0000000000017941 */ /* 0x000fea0003800000 */
.L_x_301:
        /* <DEDUP_REMOVED lines=13> */
.L_x_304:
[----:B------:R-:W-:Y:S05]  /*18020*/  BSYNC B1 ;  /* 0x0000000000017941 */ /* 0x000fea0003800000 */
.L_x_303:
        /* <DEDUP_REMOVED lines=13> */
.L_x_306:
[----:B------:R-:W-:Y:S05]  /*18100*/  BSYNC B1 ;  /* 0x0000000000017941 */ /* 0x000fea0003800000 */
.L_x_305:
        /* <DEDUP_REMOVED lines=13> */
.L_x_308:
[----:B------:R-:W-:Y:S05]  /*181e0*/  BSYNC B1 ;  /* 0x0000000000017941 */ /* 0x000fea0003800000 */
.L_x_307:
        /* <DEDUP_REMOVED lines=13> */
.L_x_310:
[----:B------:R-:W-:Y:S05]  /*182c0*/  BSYNC B1 ;  /* 0x0000000000017941 */ /* 0x000fea0003800000 */
.L_x_309:
        /* <DEDUP_REMOVED lines=13> */
.L_x_312:
[----:B------:R-:W-:Y:S05]  /*183a0*/  BSYNC B1 ;  /* 0x0000000000017941 */ /* 0x000fea0003800000 */
.L_x_311:
        /* <DEDUP_REMOVED lines=13> */
.L_x_314:
[----:B------:R-:W-:Y:S05]  /*18480*/  BSYNC B1 ;  /* 0x0000000000017941 */ /* 0x000fea0003800000 */
.L_x_313:
        /* <DEDUP_REMOVED lines=13> */
.L_x_316:
[----:B------:R-:W-:Y:S05]  /*18560*/  BSYNC B1 ;  /* 0x0000000000017941 */ /* 0x000fea0003800000 */
.L_x_315:
        /* <DEDUP_REMOVED lines=13> */
.L_x_318:
[----:B------:R-:W-:Y:S05]  /*18640*/  BSYNC B1 ;  /* 0x0000000000017941 */ /* 0x000fea0003800000 */
.L_x_317:
        /* <DEDUP_REMOVED lines=13> */
.L_x_320:
[----:B------:R-:W-:Y:S05]  /*18720*/  BSYNC B1 ;  /* 0x0000000000017941 */ /* 0x000fea0003800000 */
.L_x_319:
        /* <DEDUP_REMOVED lines=13> */
.L_x_322:
[----:B------:R-:W-:Y:S05]  /*18800*/  BSYNC B1 ;  /* 0x0000000000017941 */ /* 0x000fea0003800000 */
.L_x_321:
        /* <DEDUP_REMOVED lines=13> */
.L_x_324:
[----:B------:R-:W-:Y:S05]  /*188e0*/  BSYNC B1 ;  /* 0x0000000000017941 */ /* 0x000fea0003800000 */
.L_x_323:
        /* <DEDUP_REMOVED lines=13> */
.L_x_326:
[----:B------:R-:W-:Y:S05]  /*189c0*/  BSYNC B1 ;  /* 0x0000000000017941 */ /* 0x000fea0003800000 */
.L_x_325:
        /* <DEDUP_REMOVED lines=13> */
.L_x_328:
[----:B------:R-:W-:Y:S05]  /*18aa0*/  BSYNC B1 ;  /* 0x0000000000017941 */ /* 0x000fea0003800000 */
.L_x_327:
        /* <DEDUP_REMOVED lines=13> */
.L_x_330:
[----:B------:R-:W-:Y:S05]  /*18b80*/  BSYNC B1 ;  /* 0x0000000000017941 */ /* 0x000fea0003800000 */
.L_x_329:
        /* <DEDUP_REMOVED lines=13> */
.L_x_332:
[----:B------:R-:W-:Y:S05]  /*18c60*/  BSYNC B1 ;  /* 0x0000000000017941 */ /* 0x000fea0003800000 */
.L_x_331:
        /* <DEDUP_REMOVED lines=13> */
.L_x_334:
[----:B------:R-:W-:Y:S05]  /*18d40*/  BSYNC B1 ;  /* 0x0000000000017941 */ /* 0x000fea0003800000 */
.L_x_333:
        /* <DEDUP_REMOVED lines=13> */
.L_x_336:
[----:B------:R-:W-:Y:S05]  /*18e20*/  BSYNC B1 ;  /* 0x0000000000017941 */ /* 0x000fea0003800000 */
.L_x_335:
        /* <DEDUP_REMOVED lines=13> */
.L_x_338:
[----:B------:R-:W-:Y:S05]  /*18f00*/  BSYNC B1 ;  /* 0x0000000000017941 */ /* 0x000fea0003800000 */
.L_x_337:
        /* <DEDUP_REMOVED lines=13> */
.L_x_340:
[----:B------:R-:W-:Y:S05]  /*18fe0*/  BSYNC B1 ;  /* 0x0000000000017941 */ /* 0x000fea0003800000 */
.L_x_339:
        /* <DEDUP_REMOVED lines=13> */
.L_x_342:
[----:B------:R-:W-:Y:S05]  /*190c0*/  BSYNC B1 ;  /* 0x0000000000017941 */ /* 0x000fea0003800000 */
.L_x_341:
        /* <DEDUP_REMOVED lines=13> */
.L_x_344:
[----:B------:R-:W-:Y:S05]  /*191a0*/  BSYNC B1 ;  /* 0x0000000000017941 */ /* 0x000fea0003800000 */
.L_x_343:
        /* <DEDUP_REMOVED lines=13> */
.L_x_346:
[----:B------:R-:W-:Y:S05]  /*19280*/  BSYNC B1 ;  /* 0x0000000000017941 */ /* 0x000fea0003800000 */
.L_x_345:
        /* <DEDUP_REMOVED lines=13> */
.L_x_348:
[----:B------:R-:W-:Y:S05]  /*19360*/  BSYNC B1 ;  /* 0x0000000000017941 */ /* 0x000fea0003800000 */
.L_x_347:
        /* <DEDUP_REMOVED lines=13> */
.L_x_350:
[----:B------:R-:W-:Y:S05]  /*19440*/  BSYNC B1 ;  /* 0x0000000000017941 */ /* 0x000fea0003800000 */
.L_x_349:
        /* <DEDUP_REMOVED lines=13> */
.L_x_352:
[----:B------:R-:W-:Y:S05]  /*19520*/  BSYNC B1 ;  /* 0x0000000000017941 */ /* 0x000fea0003800000 */
.L_x_351:
        /* <DEDUP_REMOVED lines=13> */
.L_x_354:
[----:B------:R-:W-:Y:S05]  /*19600*/  BSYNC B1 ;  /* 0x0000000000017941 */ /* 0x000fea0003800000 */
.L_x_353:
        /* <DEDUP_REMOVED lines=13> */
.L_x_356:
[----:B------:R-:W-:Y:S05]  /*196e0*/  BSYNC B1 ;  /* 0x0000000000017941 */ /* 0x000fea0003800000 */
.L_x_355:
        /* <DEDUP_REMOVED lines=13> */
.L_x_358:
[----:B------:R-:W-:Y:S05]  /*197c0*/  BSYNC B1 ;  /* 0x0000000000017941 */ /* 0x000fea0003800000 */
.L_x_357:
        /* <DEDUP_REMOVED lines=13> */
.L_x_360:
[----:B------:R-:W-:Y:S05]  /*198a0*/  BSYNC B1 ;  /* 0x0000000000017941 */ /* 0x000fea0003800000 */
.L_x_359:
        /* <DEDUP_REMOVED lines=13> */
.L_x_362:
[----:B------:R-:W-:Y:S05]  /*19980*/  BSYNC B1 ;  /* 0x0000000000017941 */ /* 0x000fea0003800000 */
.L_x_361:
        /* <DEDUP_REMOVED lines=13> */
.L_x_364:
[----:B------:R-:W-:Y:S05]  /*19a60*/  BSYNC B1 ;  /* 0x0000000000017941 */ /* 0x000fea0003800000 */
.L_x_363:
        /* <DEDUP_REMOVED lines=13> */
.L_x_366:
[----:B------:R-:W-:Y:S05]  /*19b40*/  BSYNC B1 ;  /* 0x0000000000017941 */ /* 0x000fea0003800000 */
.L_x_365:
        /* <DEDUP_REMOVED lines=13> */
.L_x_368:
[----:B------:R-:W-:Y:S05]  /*19c20*/  BSYNC B1 ;  /* 0x0000000000017941 */ /* 0x000fea0003800000 */
.L_x_367:
        /* <DEDUP_REMOVED lines=13> */
.L_x_370:
[----:B------:R-:W-:Y:S05]  /*19d00*/  BSYNC B1 ;  /* 0x0000000000017941 */ /* 0x000fea0003800000 */
.L_x_369:
        /* <DEDUP_REMOVED lines=13> */
.L_x_372:
[----:B------:R-:W-:Y:S05]  /*19de0*/  BSYNC B1 ;  /* 0x0000000000017941 */ /* 0x000fea0003800000 */
.L_x_371:
        /* <DEDUP_REMOVED lines=13> */
.L_x_374:
[----:B------:R-:W-:Y:S05]  /*19ec0*/  BSYNC B1 ;  /* 0x0000000000017941 */ /* 0x000fea0003800000 */
.L_x_373:
        /* <DEDUP_REMOVED lines=13> */
.L_x_376:
[----:B------:R-:W-:Y:S05]  /*19fa0*/  BSYNC B1 ;  /* 0x0000000000017941 */ /* 0x000fea0003800000 */
.L_x_375:
        /* <DEDUP_REMOVED lines=13> */
.L_x_378:
[----:B------:R-:W-:Y:S05]  /*1a080*/  BSYNC B1 ;  /* 0x0000000000017941 */ /* 0x000fea0003800000 */
.L_x_377:
        /* <DEDUP_REMOVED lines=13> */
.L_x_380:
[----:B------:R-:W-:Y:S05]  /*1a160*/  BSYNC B1 ;  /* 0x0000000000017941 */ /* 0x000fea0003800000 */
.L_x_379:
        /* <DEDUP_REMOVED lines=13> */
.L_x_382:
[----:B------:R-:W-:Y:S05]  /*1a240*/  BSYNC B1 ;  /* 0x0000000000017941 */ /* 0x000fea0003800000 */
.L_x_381:
        /* <DEDUP_REMOVED lines=13> */
.L_x_384:
[----:B------:R-:W-:Y:S05]  /*1a320*/  BSYNC B1 ;  /* 0x0000000000017941 */ /* 0x000fea0003800000 */
.L_x_383:
        /* <DEDUP_REMOVED lines=13> */
.L_x_386:
[----:B------:R-:W-:Y:S05]  /*1a400*/  BSYNC B1 ;  /* 0x0000000000017941 */ /* 0x000fea0003800000 */
.L_x_385:
        /* <DEDUP_REMOVED lines=13> */
.L_x_388:
[----:B------:R-:W-:Y:S05]  /*1a4e0*/  BSYNC B1 ;  /* 0x0000000000017941 */ /* 0x000fea0003800000 */
.L_x_387:
        /* <DEDUP_REMOVED lines=13> */
.L_x_390:
[----:B------:R-:W-:Y:S05]  /*1a5c0*/  BSYNC B1 ;  /* 0x0000000000017941 */ /* 0x000fea0003800000 */
.L_x_389:
        /* <DEDUP_REMOVED lines=13> */
.L_x_392:
[----:B------:R-:W-:Y:S05]  /*1a6a0*/  BSYNC B1 ;  /* 0x0000000000017941 */ /* 0x000fea0003800000 */
.L_x_391:
        /* <DEDUP_REMOVED lines=13> */
.L_x_394:
[----:B------:R-:W-:Y:S05]  /*1a780*/  BSYNC B1 ;  /* 0x0000000000017941 */ /* 0x000fea0003800000 */
.L_x_393:
        /* <DEDUP_REMOVED lines=13> */
.L_x_396:
[----:B------:R-:W-:Y:S05]  /*1a860*/  BSYNC B1 ;  /* 0x0000000000017941 */ /* 0x000fea0003800000 */
.L_x_395:
        /* <DEDUP_REMOVED lines=13> */
.L_x_398:
[----:B------:R-:W-:Y:S05]  /*1a940*/  BSYNC B1 ;  /* 0x0000000000017941 */ /* 0x000fea0003800000 */
.L_x_397:
        /* <DEDUP_REMOVED lines=13> */
.L_x_400:
[----:B------:R-:W-:Y:S05]  /*1aa20*/  BSYNC B1 ;  /* 0x0000000000017941 */ /* 0x000fea0003800000 */
.L_x_399:
        /* <DEDUP_REMOVED lines=13> */
.L_x_402:
[----:B------:R-:W-:Y:S05]  /*1ab00*/  BSYNC B1 ;  /* 0x0000000000017941 */ /* 0x000fea0003800000 */
.L_x_401:
        /* <DEDUP_REMOVED lines=13> */
.L_x_404:
[----:B------:R-:W-:Y:S05]  /*1abe0*/  BSYNC B1 ;  /* 0x0000000000017941 */ /* 0x000fea0003800000 */
.L_x_403:
        /* <DEDUP_REMOVED lines=13> */
.L_x_406:
[----:B------:R-:W-:Y:S05]  /*1acc0*/  BSYNC B1 ;  /* 0x0000000000017941 */ /* 0x000fea0003800000 */
.L_x_405:
        /* <DEDUP_REMOVED lines=13> */
.L_x_408:
[----:B------:R-:W-:Y:S05]  /*1ada0*/  BSYNC B1 ;  /* 0x0000000000017941 */ /* 0x000fea0003800000 */
.L_x_407:
        /* <DEDUP_REMOVED lines=13> */
.L_x_410:
[----:B------:R-:W-:Y:S05]  /*1ae80*/  BSYNC B1 ;  /* 0x0000000000017941 */ /* 0x000fea0003800000 */
.L_x_409:
        /* <DEDUP_REMOVED lines=13> */
.L_x_412:
[----:B------:R-:W-:Y:S05]  /*1af60*/  BSYNC B1 ;  /* 0x0000000000017941 */ /* 0x000fea0003800000 */
.L_x_411:
        /* <DEDUP_REMOVED lines=13> */
.L_x_414:
[----:B------:R-:W-:Y:S05]  /*1b040*/  BSYNC B1 ;  /* 0x0000000000017941 */ /* 0x000fea0003800000 */
.L_x_413:
        /* <DEDUP_REMOVED lines=13> */
.L_x_416:
[----:B------:R-:W-:Y:S05]  /*1b120*/  BSYNC B1 ;  /* 0x0000000000017941 */ /* 0x000fea0003800000 */
.L_x_415:
        /* <DEDUP_REMOVED lines=13> */
.L_x_418:
[----:B------:R-:W-:Y:S05]  /*1b200*/  BSYNC B1 ;  /* 0x0000000000017941 */ /* 0x000fea0003800000 */
.L_x_417:
        /* <DEDUP_REMOVED lines=13> */
.L_x_420:
[----:B------:R-:W-:Y:S05]  /*1b2e0*/  BSYNC B1 ;  /* 0x0000000000017941 */ /* 0x000fea0003800000 */
.L_x_419:
        /* <DEDUP_REMOVED lines=13> */
.L_x_422:
[----:B------:R-:W-:Y:S05]  /*1b3c0*/  BSYNC B1 ;  /* 0x0000000000017941 */ /* 0x000fea0003800000 */
.L_x_421:
        /* <DEDUP_REMOVED lines=13> */
.L_x_424:
[----:B------:R-:W-:Y:S05]  /*1b4a0*/  BSYNC B1 ;  /* 0x0000000000017941 */ /* 0x000fea0003800000 */
.L_x_423:
        /* <DEDUP_REMOVED lines=13> */
.L_x_426:
[----:B------:R-:W-:Y:S05]  /*1b580*/  BSYNC B1 ;  /* 0x0000000000017941 */ /* 0x000fea0003800000 */
.L_x_425:
        /* <DEDUP_REMOVED lines=13> */
.L_x_428:
[----:B------:R-:W-:Y:S05]  /*1b660*/  BSYNC B1 ;  /* 0x0000000000017941 */ /* 0x000fea0003800000 */
.L_x_427:
        /* <DEDUP_REMOVED lines=13> */
.L_x_430:
[----:B------:R-:W-:Y:S05]  /*1b740*/  BSYNC B1 ;  /* 0x0000000000017941 */ /* 0x000fea0003800000 */
.L_x_429:
        /* <DEDUP_REMOVED lines=13> */
.L_x_432:
[----:B------:R-:W-:Y:S05]  /*1b820*/  BSYNC B1 ;  /* 0x0000000000017941 */ /* 0x000fea0003800000 */
.L_x_431:
        /* <DEDUP_REMOVED lines=13> */
.L_x_434:
[----:B------:R-:W-:Y:S05]  /*1b900*/  BSYNC B1 ;  /* 0x0000000000017941 */ /* 0x000fea0003800000 */
.L_x_433:
        /* <DEDUP_REMOVED lines=13> */
.L_x_436:
[----:B------:R-:W-:Y:S05]  /*1b9e0*/  BSYNC B1 ;  /* 0x0000000000017941 */ /* 0x000fea0003800000 */
.L_x_435:
        /* <DEDUP_REMOVED lines=13> */
.L_x_438:
[----:B------:R-:W-:Y:S05]  /*1bac0*/  BSYNC B1 ;  /* 0x0000000000017941 */ /* 0x000fea0003800000 */
.L_x_437:
        /* <DEDUP_REMOVED lines=13> */
.L_x_440:
[----:B------:R-:W-:Y:S05]  /*1bba0*/  BSYNC B1 ;  /* 0x0000000000017941 */ /* 0x000fea0003800000 */
.L_x_439:
        /* <DEDUP_REMOVED lines=13> */
.L_x_442:
[----:B------:R-:W-:Y:S05]  /*1bc80*/  BSYNC B1 ;  /* 0x0000000000017941 */ /* 0x000fea0003800000 */
.L_x_441:
        /* <DEDUP_REMOVED lines=13> */
.L_x_444:
[----:B------:R-:W-:Y:S05]  /*1bd60*/  BSYNC B1 ;  /* 0x0000000000017941 */ /* 0x000fea0003800000 */
.L_x_443:
        /* <DEDUP_REMOVED lines=13> */
.L_x_446:
[----:B------:R-:W-:Y:S05]  /*1be40*/  BSYNC B1 ;  /* 0x0000000000017941 */ /* 0x000fea0003800000 */
.L_x_445:
        /* <DEDUP_REMOVED lines=13> */
.L_x_448:
[----:B------:R-:W-:Y:S05]  /*1bf20*/  BSYNC B1 ;  /* 0x0000000000017941 */ /* 0x000fea0003800000 */
.L_x_447:
        /* <DEDUP_REMOVED lines=13> */
.L_x_450:
[----:B------:R-:W-:Y:S05]  /*1c000*/  BSYNC B1 ;  /* 0x0000000000017941 */ /* 0x000fea0003800000 */
.L_x_449:
        /* <DEDUP_REMOVED lines=13> */
.L_x_452:
[----:B------:R-:W-:Y:S05]  /*1c0e0*/  BSYNC B1 ;  /* 0x0000000000017941 */ /* 0x000fea0003800000 */
.L_x_451:
        /* <DEDUP_REMOVED lines=13> */
.L_x_454:
[----:B------:R-:W-:Y:S05]  /*1c1c0*/  BSYNC B1 ;  /* 0x0000000000017941 */ /* 0x000fea0003800000 */
.L_x_453:
        /* <DEDUP_REMOVED lines=13> */
.L_x_456:
[----:B------:R-:W-:Y:S05]  /*1c2a0*/  BSYNC B1 ;  /* 0x0000000000017941 */ /* 0x000fea0003800000 */
.L_x_455:
        /* <DEDUP_REMOVED lines=13> */
.L_x_458:
[----:B------:R-:W-:Y:S05]  /*1c380*/  BSYNC B1 ;  /* 0x0000000000017941 */ /* 0x000fea0003800000 */
.L_x_457:
        /* <DEDUP_REMOVED lines=13> */
.L_x_460:
[----:B------:R-:W-:Y:S05]  /*1c460*/  BSYNC B1 ;  /* 0x0000000000017941 */ /* 0x000fea0003800000 */
.L_x_459:
        /* <DEDUP_REMOVED lines=13> */
.L_x_462:
[----:B------:R-:W-:Y:S05]  /*1c540*/  BSYNC B1 ;  /* 0x0000000000017941 */ /* 0x000fea0003800000 */
.L_x_461:
        /* <DEDUP_REMOVED lines=13> */
.L_x_464:
[----:B------:R-:W-:Y:S05]  /*1c620*/  BSYNC B1 ;  /* 0x0000000000017941 */ /* 0x000fea0003800000 */
.L_x_463:
        /* <DEDUP_REMOVED lines=13> */
.L_x_466:
[----:B------:R-:W-:Y:S05]  /*1c700*/  BSYNC B1 ;  /* 0x0000000000017941 */ /* 0x000fea0003800000 */
.L_x_465:
        /* <DEDUP_REMOVED lines=13> */
.L_x_468:
[----:B------:R-:W-:Y:S05]  /*1c7e0*/  BSYNC B1 ;  /* 0x0000000000017941 */ /* 0x000fea0003800000 */
.L_x_467:
        /* <DEDUP_REMOVED lines=13> */
.L_x_470:
[----:B------:R-:W-:Y:S05]  /*1c8c0*/  BSYNC B1 ;  /* 0x0000000000017941 */ /* 0x000fea0003800000 */
.L_x_469:
        /* <DEDUP_REMOVED lines=13> */
.L_x_472:
[----:B------:R-:W-:Y:S05]  /*1c9a0*/  BSYNC B1 ;  /* 0x0000000000017941 */ /* 0x000fea0003800000 */
.L_x_471:
        /* <DEDUP_REMOVED lines=13> */
.L_x_474:
[----:B------:R-:W-:Y:S05]  /*1ca80*/  BSYNC B1 ;  /* 0x0000000000017941 */ /* 0x000fea0003800000 */
.L_x_473:
        /* <DEDUP_REMOVED lines=13> */
.L_x_476:
[----:B------:R-:W-:Y:S05]  /*1cb60*/  BSYNC B1 ;  /* 0x0000000000017941 */ /* 0x000fea0003800000 */
.L_x_475:
        /* <DEDUP_REMOVED lines=13> */
.L_x_478:
[----:B------:R-:W-:Y:S05]  /*1cc40*/  BSYNC B1 ;  /* 0x0000000000017941 */ /* 0x000fea0003800000 */
.L_x_477:
        /* <DEDUP_REMOVED lines=13> */
.L_x_480:
[----:B------:R-:W-:Y:S05]  /*1cd20*/  BSYNC B1 ;  /* 0x0000000000017941 */ /* 0x000fea0003800000 */
.L_x_479:
        /* <DEDUP_REMOVED lines=13> */
.L_x_482:
[----:B------:R-:W-:Y:S05]  /*1ce00*/  BSYNC B1 ;  /* 0x0000000000017941 */ /* 0x000fea0003800000 */
.L_x_481:
        /* <DEDUP_REMOVED lines=13> */
.L_x_484:
[----:B------:R-:W-:Y:S05]  /*1cee0*/  BSYNC B1 ;  /* 0x0000000000017941 */ /* 0x000fea0003800000 */
.L_x_483:
        /* <DEDUP_REMOVED lines=13> */
.L_x_486:
[----:B------:R-:W-:Y:S05]  /*1cfc0*/  BSYNC B1 ;  /* 0x0000000000017941 */ /* 0x000fea0003800000 */
.L_x_485:
        /* <DEDUP_REMOVED lines=13> */
.L_x_488:
[----:B------:R-:W-:Y:S05]  /*1d0a0*/  BSYNC B1 ;  /* 0x0000000000017941 */ /* 0x000fea0003800000 */
.L_x_487:
        /* <DEDUP_REMOVED lines=13> */
.L_x_490:
[----:B------:R-:W-:Y:S05]  /*1d180*/  BSYNC B1 ;  /* 0x0000000000017941 */ /* 0x000fea0003800000 */
.L_x_489:
        /* <DEDUP_REMOVED lines=13> */
.L_x_492:
[----:B------:R-:W-:Y:S05]  /*1d260*/  BSYNC B1 ;  /* 0x0000000000017941 */ /* 0x000fea0003800000 */
.L_x_491:
        /* <DEDUP_REMOVED lines=13> */
.L_x_494:
[----:B------:R-:W-:Y:S05]  /*1d340*/  BSYNC B1 ;  /* 0x0000000000017941 */ /* 0x000fea0003800000 */
.L_x_493:
        /* <DEDUP_REMOVED lines=13> */
.L_x_496:
[----:B------:R-:W-:Y:S05]  /*1d420*/  BSYNC B1 ;  /* 0x0000000000017941 */ /* 0x000fea0003800000 */
.L_x_495:
        /* <DEDUP_REMOVED lines=13> */
.L_x_498:
[----:B------:R-:W-:Y:S05]  /*1d500*/  BSYNC B1 ;  /* 0x0000000000017941 */ /* 0x000fea0003800000 */
.L_x_497:
        /* <DEDUP_REMOVED lines=13> */
.L_x_500:
[----:B------:R-:W-:Y:S05]  /*1d5e0*/  BSYNC B1 ;  /* 0x0000000000017941 */ /* 0x000fea0003800000 */
.L_x_499:
        /* <DEDUP_REMOVED lines=13> */
.L_x_502:
[----:B------:R-:W-:Y:S05]  /*1d6c0*/  BSYNC B1 ;  /* 0x0000000000017941 */ /* 0x000fea0003800000 */
.L_x_501:
        /* <DEDUP_REMOVED lines=13> */
.L_x_504:
[----:B------:R-:W-:Y:S05]  /*1d7a0*/  BSYNC B1 ;  /* 0x0000000000017941 */ /* 0x000fea0003800000 */
.L_x_503:
        /* <DEDUP_REMOVED lines=13> */
.L_x_506:
[----:B------:R-:W-:Y:S05]  /*1d880*/  BSYNC B1 ;  /* 0x0000000000017941 */ /* 0x000fea0003800000 */
.L_x_505:
        /* <DEDUP_REMOVED lines=13> */
.L_x_508:
[----:B------:R-:W-:Y:S05]  /*1d960*/  BSYNC B1 ;  /* 0x0000000000017941 */ /* 0x000fea0003800000 */
.L_x_507:
        /* <DEDUP_REMOVED lines=13> */
.L_x_510:
[----:B------:R-:W-:Y:S05]  /*1da40*/  BSYNC B1 ;  /* 0x0000000000017941 */ /* 0x000fea0003800000 */
.L_x_509:
        /* <DEDUP_REMOVED lines=13> */
.L_x_512:
[----:B------:R-:W-:Y:S05]  /*1db20*/  BSYNC B1 ;  /* 0x0000000000017941 */ /* 0x000fea0003800000 */
.L_x_511:
        /* <DEDUP_REMOVED lines=13> */
.L_x_514:
[----:B------:R-:W-:Y:S05]  /*1dc00*/  BSYNC B1 ;  /* 0x0000000000017941 */ /* 0x000fea0003800000 */
.L_x_513:
        /* <DEDUP_REMOVED lines=13> */
.L_x_516:
[----:B------:R-:W-:Y:S05]  /*1dce0*/  BSYNC B1 ;  /* 0x0000000000017941 */ /* 0x000fea0003800000 */
.L_x_515:
        /* <DEDUP_REMOVED lines=13> */
.L_x_518:
[----:B------:R-:W-:Y:S05]  /*1ddc0*/  BSYNC B1 ;  /* 0x0000000000017941 */ /* 0x000fea0003800000 */
.L_x_517:
        /* <DEDUP_REMOVED lines=13> */
.L_x_520:
[----:B------:R-:W-:Y:S05]  /*1dea0*/  BSYNC B1 ;  /* 0x0000000000017941 */ /* 0x000fea0003800000 */
.L_x_519:
        /* <DEDUP_REMOVED lines=13> */
.L_x_522:
[----:B------:R-:W-:Y:S05]  /*1df80*/  BSYNC B1 ;  /* 0x0000000000017941 */ /* 0x000fea0003800000 */
.L_x_521:
        /* <DEDUP_REMOVED lines=13> */
.L_x_524:
[----:B------:R-:W-:Y:S05]  /*1e060*/  BSYNC B1 ;  /* 0x0000000000017941 */ /* 0x000fea0003800000 */
.L_x_523:
        /* <DEDUP_REMOVED lines=13> */
.L_x_526:
[----:B------:R-:W-:Y:S05]  /*1e140*/  BSYNC B1 ;  /* 0x0000000000017941 */ /* 0x000fea0003800000 */
.L_x_525:
        /* <DEDUP_REMOVED lines=13> */
.L_x_528:
[----:B------:R-:W-:Y:S05]  /*1e220*/  BSYNC B1 ;  /* 0x0000000000017941 */ /* 0x000fea0003800000 */
.L_x_527:
        /* <DEDUP_REMOVED lines=13> */
.L_x_530:
[----:B------:R-:W-:Y:S05]  /*1e300*/  BSYNC B1 ;  /* 0x0000000000017941 */ /* 0x000fea0003800000 */
.L_x_529:
        /* <DEDUP_REMOVED lines=13> */
.L_x_532:
[----:B------:R-:W-:Y:S05]  /*1e3e0*/  BSYNC B1 ;  /* 0x0000000000017941 */ /* 0x000fea0003800000 */
.L_x_531:
        /* <DEDUP_REMOVED lines=13> */
.L_x_534:
[----:B------:R-:W-:Y:S05]  /*1e4c0*/  BSYNC B1 ;  /* 0x0000000000017941 */ /* 0x000fea0003800000 */
.L_x_533:
        /* <DEDUP_REMOVED lines=13> */
.L_x_536:
[----:B------:R-:W-:Y:S05]  /*1e5a0*/  BSYNC B1 ;  /* 0x0000000000017941 */ /* 0x000fea0003800000 */
.L_x_535:
        /* <DEDUP_REMOVED lines=13> */
.L_x_538:
[----:B------:R-:W-:Y:S05]  /*1e680*/  BSYNC B1 ;  /* 0x0000000000017941 */ /* 0x000fea0003800000 */
.L_x_537:
        /* <DEDUP_REMOVED lines=13> */
.L_x_540:
[----:B------:R-:W-:Y:S05]  /*1e760*/  BSYNC B1 ;  /* 0x0000000000017941 */ /* 0x000fea0003800000 */
.L_x_539:
        /* <DEDUP_REMOVED lines=13> */
.L_x_542:
[----:B------:R-:W-:Y:S05]  /*1e840*/  BSYNC B1 ;  /* 0x0000000000017941 */ /* 0x000fea0003800000 */
.L_x_541:
        /* <DEDUP_REMOVED lines=13> */
.L_x_544:
[----:B------:R-:W-:Y:S05]  /*1e920*/  BSYNC B1 ;  /* 0x0000000000017941 */ /* 0x000fea0003800000 */
.L_x_543:
        /* <DEDUP_REMOVED lines=13> */
.L_x_546:
[----:B------:R-:W-:Y:S05]  /*1ea00*/  BSYNC B1 ;  /* 0x0000000000017941 */ /* 0x000fea0003800000 */
.L_x_545:
[----:B--234-:R-:W2:Y:S01]  /*1ea10*/  LDL.LU R3, [R1+0x448] ;  /* 0x0004480001037983 */ /* 0x01cea20000300800 */
[----:B-----5:R-:W-:Y:S01]  /*1ea20*/  LOP3.LUT R6, R6, 0xff, RZ, 0xc0, !PT ;  /* 0x000000ff06067812 */ /* 0x020fe200078ec0ff */
[----:B------:R-:W-:Y:S01]  /*1ea30*/  BSSY B1, `(.L_x_547) ;  /* 0x000000b000017945 */ /* 0x000fe20003800000 */
[----:B------:R-:W-:Y:S02]  /*1ea40*/  ISETP.LT.OR P2, PT, R0, 0xf9, !P1 ;  /* 0x000000f90000780c */ /* 0x000fe40004f41670 */
[----:B------:R-:W-:Y:S02]  /*1ea50*/  F2FP.F16.E4M3.UNPACK_B R6, R6 ;  /* 0x00000006ff06723e */ /* 0x000fe400020006ff */
[----:B------:R-:W-:-:S03]  /*1ea60*/  PRMT R2, RZ, 0x7610, R2 ;  /* 0x00007610ff027816 */ /* 0x000fc60000000002 */
[----:B------:R-:W-:-:S05]  /*1ea70*/  HADD2.F32 R6, -RZ, R6.H0_H0 ;  /* 0x20000006ff067230 */ /* 0x000fca0000004100 */
[----:B------:R-:W-:-:S04]  /*1ea80*/  FMUL R6, R6, UR21 ;  /* 0x0000001506067c20 */ /* 0x000fc80008400000 */
[----:B--2---:R-:W-:-:S05]  /*1ea90*/  FFMA R6, R3, UR20, R6 ;  /* 0x0000001403067c23 */ /* 0x004fca0008000006 */
[----:B------:R-:W-:-:S05]  /*1eaa0*/  F2FP.SATFINITE.E4M3.F32.PACK_AB_MERGE_C R3, RZ, R6, RZ ;  /* 0x00000006ff03723e */ /* 0x000fca00048070ff */
[----:B------:R2:W-:Y:S01]  /*1eab0*/  @!P0 STG.E.U8 desc[UR14][R30.64+0xf9], R3 ;  /* 0x0000f9031e008986 */ /* 0x0005e2000c10110e */
[----:B------:R-:W-:Y:S05]  /*1eac0*/  @P2 BRA `(.L_x_548) ;  /* 0x0000000000042947 */ /* 0x000fea0003800000 */
[----:B------:R3:W5:Y:S02]  /*1ead0*/  LDG.E.U8 R2, desc[UR14][R4.64+0xf8] ;  /* 0x0000f80e04027981 */ /* 0x000764000c1e1100 */
.L_x_548:
[----:B------:R-:W-:Y:S05]  /*1eae0*/  BSYNC B1 ;  /* 0x0000000000017941 */ /* 0x000fea0003800000 */
.L_x_547:
[----:B--2---:R-:W2:Y:S01]  /*1eaf0*/  LDL.LU R3, [R1+0x44c] ;  /* 0x00044c0001037983 */ /* 0x004ea20000300800 */
        /* <DEDUP_REMOVED lines=12> */
.L_x_550:
[----:B------:R-:W-:Y:S05]  /*1ebc0*/  BSYNC B1 ;  /* 0x0000000000017941 */ /* 0x000fea0003800000 */
.L_x_549:
[----:B------:R-:W-:Y:S05]  /*1ebd0*/  @P1 BRA `(.L_x_551) ;  /* 0x0000004800881947 */ /* 0x000fea0003800000 */
[----:B------:R-:W2:Y:S01]  /*1ebe0*/  LDL.LU R2, [R1+0x450] ;  /* 0x0004500001027983 */ /* 0x000ea20000300800 */
[----:B-----5:R-:W-:-:S04]  /*1ebf0*/  LOP3.LUT R0, R0, 0xff, RZ, 0xc0, !PT ;  /* 0x000000ff00007812 */ /* 0x020fc800078ec0ff */
[----:B------:R-:W-:-:S05]  /*1ec00*/  F2FP.F16.E4M3.UNPACK_B R0, R0 ;  /* 0x00000000ff00723e */ /* 0x000fca00020006ff */
[----:B------:R-:W-:-:S05]  /*1ec10*/  HADD2.F32 R0, -RZ, R0.H0_H0 ;  /* 0x20000000ff007230 */ /* 0x000fca0000004100 */
[----:B------:R-:W-:-:S04]  /*1ec20*/  FMUL R0, R0, UR21 ;  /* 0x0000001500007c20 */ /* 0x000fc80008400000 */
[----:B--2---:R-:W-:-:S05]  /*1ec30*/  FFMA R0, R2, UR20, R0 ;  /* 0x0000001402007c23 */ /* 0x004fca0008000000 */
[----:B------:R-:W-:-:S05]  /*1ec40*/  F2FP.SATFINITE.E4M3.F32.PACK_AB_MERGE_C R3, RZ, R0, RZ ;  /* 0x00000000ff03723e */ /* 0x000fca00048070ff */
[----:B------:R2:W-:Y:S01]  /*1ec50*/  STG.E.U8 desc[UR14][R28.64+0xf9], R3 ;  /* 0x0000f9031c007986 */ /* 0x0005e2000c10110e */
[----:B------:R-:W-:Y:S05]  /*1ec60*/  BRA `(.L_x_551) ;  /* 0x0000004800647947 */ /* 0x000fea0003800000 */
.L_x_38:
[----:B------:R-:W-:Y:S01]  /*1ec70*/  ISETP.GE.AND P3, PT, R34, 0x1, PT ;  /* 0x000000012200780c */ /* 0x000fe20003f66270 */
[----:B------:R-:W-:Y:S01]  /*1ec80*/  FMUL R3, R3, UR20 ;  /* 0x0000001403037c20 */ /* 0x000fe20008400000 */
[----:B------:R-:W2:Y:S02]  /*1ec90*/  LDL.LU R2, [R1+0x200] ;  /* 0x0002000001027983 */ /* 0x000ea40000300800 */
[----:B------:R-:W-:Y:S02]  /*1eca0*/  ISETP.LT.OR P0, PT, R0, 0x1, !P3 ;  /* 0x000000010000780c */ /* 0x000fe40005f01670 */
[----:B------:R-:W-:Y:S01]  /*1ecb0*/  F2FP.SATFINITE.E4M3.F32.PACK_AB_MERGE_C R3, RZ, R3, RZ ;  /* 0x00000003ff03723e */ /* 0x000fe200048070ff */
[----:B------:R-:W-:Y:S01]  /*1ecc0*/  FMUL R4, R4, UR20 ;  /* 0x0000001404047c20 */ /* 0x000fe20008400000 */
[----:B------:R-:W-:Y:S01]  /*1ecd0*/  ISETP.GE.AND P2, PT, R34, 0x9, PT ;  /* 0x000000092200780c */ /* 0x000fe20003f46270 */
[----:B------:R-:W-:Y:S01]  /*1ece0*/  FMUL R5, R5, UR20 ;  /* 0x0000001405057c20 */ /* 0x000fe20008400000 */
[----:B------:R-:W-:Y:S01]  /*1ecf0*/  ISETP.LT.OR P1, PT, R0, 0x9, !P3 ;  /* 0x000000090000780c */ /* 0x000fe20005f21670 */
[----:B------:R-:W-:Y:S01]  /*1ed00*/  FMUL R6, R6, UR20 ;  /* 0x0000001406067c20 */ /* 0x000fe20008400000 */
[----:B------:R-:W-:Y:S01]  /*1ed10*/  FMUL R7, R7, UR20 ;  /* 0x0000001407077c20 */ /* 0x000fe20008400000 */
[----:B------:R-:W-:Y:S01]  /*1ed20*/  ISETP.LT.OR P5, PT, R0, 0xa, !P3 ;  /* 0x0000000a0000780c */ /* 0x000fe20005fa1670 */
[----:B------:R-:W-:Y:S01]  /*1ed30*/  FMUL R8, R8, UR20 ;  /* 0x0000001408087c20 */ /* 0x000fe20008400000 */
[----:B------:R-:W-:Y:S01]  /*1ed40*/  FMUL R9, R9, UR20 ;  /* 0x0000001409097c20 */ /* 0x000fe20008400000 */
[----:B------:R-:W-:Y:S01]  /*1ed50*/  FMUL R10, R10, UR20 ;  /* 0x000000140a0a7c20 */ /* 0x000fe20008400000 */
[----:B------:R0:W-:Y:S01]  /*1ed60*/  @!P0 STG.E.U8 desc[UR14][R24.64], R3 ;  /* 0x0000000318008986 */ /* 0x0001e2000c10110e */
[----:B------:R-:W-:-:S02]  /*1ed70*/  ISETP.LT.OR P0, PT, R0, 0x2, !P3 ;  /* 0x000000020000780c */ /* 0x000fc40005f01670 */
[----:B------:R-:W-:Y:S01]  /*1ed80*/  F2FP.SATFINITE.E4M3.F32.PACK_AB_MERGE_C R4, RZ, R4, RZ ;  /* 0x00000004ff04723e */ /* 0x000fe200048070ff */
[----:B------:R-:W-:Y:S01]  /*1ed90*/  FMUL R11, R11, UR20 ;  /* 0x000000140b0b7c20 */ /* 0x000fe20008400000 */
[----:B------:R-:W-:Y:S01]  /*1eda0*/  F2FP.SATFINITE.E4M3.F32.PACK_AB_MERGE_C R5, RZ, R5, RZ ;  /* 0x00000005ff05723e */ /* 0x000fe200048070ff */
[----:B------:R-:W-:Y:S01]  /*1edb0*/  FMUL R12, R12, UR20 ;  /* 0x000000140c0c7c20 */ /* 0x000fe20008400000 */
[----:B------:R-:W-:Y:S01]  /*1edc0*/  FMUL R13, R13, UR20 ;  /* 0x000000140d0d7c20 */ /* 0x000fe20008400000 */
[----:B------:R-:W-:Y:S01]  /*1edd0*/  FMUL R14, R14, UR20 ;  /* 0x000000140e0e7c20 */ /* 0x000fe20008400000 */
[----:B------:R-:W-:Y:S01]  /*1ede0*/  FMUL R15, R15, UR20 ;  /* 0x000000140f0f7c20 */ /* 0x000fe20008400000 */
[----:B------:R-:W-:Y:S01]  /*1edf0*/  FMUL R16, R16, UR20 ;  /* 0x0000001410107c20 */ /* 0x000fe20008400000 */
[----:B------:R-:W-:Y:S01]  /*1ee00*/  FMUL R17, R17, UR20 ;  /* 0x0000001411117c20 */ /* 0x000fe20008400000 */
[----:B------:R-:W-:Y:S01]  /*1ee10*/  FMUL R18, R18, UR20 ;  /* 0x0000001412127c20 */ /* 0x000fe20008400000 */
[----:B------:R-:W-:Y:S01]  /*1ee20*/  FMUL R19, R19, UR20 ;  /* 0x0000001413137c20 */ /* 0x000fe20008400000 */
[----:B------:R-:W-:Y:S01]  /*1ee30*/  @!P0 STG.E.U8 desc[UR14][R24.64+0x1], R4 ;  /* 0x0000010418008986 */ /* 0x000fe2000c10110e */
[----:B------:R-:W-:-:S02]  /*1ee40*/  ISETP.LT.OR P0, PT, R0, 0x1, !P2 ;  /* 0x000000010000780c */ /* 0x000fc40005701670 */
[----:B------:R-:W-:Y:S01]  /*1ee50*/  F2FP.SATFINITE.E4M3.F32.PACK_AB_MERGE_C R6, RZ, R6, RZ ;  /* 0x00000006ff06723e */ /* 0x000fe200048070ff */
[----:B------:R-:W-:Y:S01]  /*1ee60*/  FMUL R20, R20, UR20 ;  /* 0x0000001414147c20 */ /* 0x000fe20008400000 */
[----:B------:R-:W-:Y:S01]  /*1ee70*/  FMUL R21, R21, UR20 ;  /* 0x0000001415157c20 */ /* 0x000fe20008400000 */
[----:B------:R-:W-:Y:S01]  /*1ee80*/  FMUL R22, R22, UR20 ;  /* 0x0000001416167c20 */ /* 0x000fe20008400000 */
[----:B------:R-:W3:Y:S07]  /*1ee90*/  LDL.LU R41, [R1+0x204] ;  /* 0x0002040001297983 */ /* 0x000eee0000300800 */
[----:B------:R4:W-:Y:S01]  /*1eea0*/  @!P0 STG.E.U8 desc[UR14][R26.64], R5 ;  /* 0x000000051a008986 */ /* 0x0009e2000c10110e */
[----:B------:R-:W-:-:S02]  /*1eeb0*/  ISETP.LT.OR P0, PT, R0, 0x2, !P2 ;  /* 0x000000020000780c */ /* 0x000fc40005701670 */
[----:B------:R-:W-:Y:S01]  /*1eec0*/  F2FP.SATFINITE.E4M3.F32.PACK_AB_MERGE_C R7, RZ, R7, RZ ;  /* 0x00000007ff07723e */ /* 0x000fe200048070ff */
[----:B------:R-:W5:Y:S01]  /*1eed0*/  LDL.LU R39, [R1+0x208] ;  /* 0x0002080001277983 */ /* 0x000f620000300800 */
[----:B------:R-:W-:Y:S02]  /*1eee0*/  F2FP.SATFINITE.E4M3.F32.PACK_AB_MERGE_C R8, RZ, R8, RZ ;  /* 0x00000008ff08723e */ /* 0x000fe400048070ff */
[----:B------:R-:W-:Y:S01]  /*1eef0*/  F2FP.SATFINITE.E4M3.F32.PACK_AB_MERGE_C R9, RZ, R9, RZ ;  /* 0x00000009ff09723e */ /* 0x000fe200048070ff */
[----:B------:R-:W-:Y:S01]  /*1ef00*/  FMUL R23, R23, UR20 ;  /* 0x0000001417177c20 */ /* 0x000fe20008400000 */
[----:B------:R-:W-:Y:S01]  /*1ef10*/  F2FP.SATFINITE.E4M3.F32.PACK_AB_MERGE_C R10, RZ, R10, RZ ;  /* 0x0000000aff0a723e */ /* 0x000fe200048070ff */
[----:B------:R-:W-:Y:S01]  /*1ef20*/  FMUL R152, R152, UR20 ;  /* 0x0000001498987c20 */ /* 0x000fe20008400000 */
[----:B------:R-:W-:Y:S01]  /*1ef30*/  F2FP.SATFINITE.E4M3.F32.PACK_AB_MERGE_C R11, RZ, R11, RZ ;  /* 0x0000000bff0b723e */ /* 0x000fe200048070ff */
[----:B------:R-:W3:Y:S04]  /*1ef40*/  LDL.LU R35, [R1+0x20c] ;  /* 0x00020c0001237983 */ /* 0x000ee80000300800 */
[----:B------:R-:W-:Y:S01]  /*1ef50*/  @!P0 STG.E.U8 desc[UR14][R26.64+0x1], R6 ;  /* 0x000001061a008986 */ /* 0x000fe2000c10110e */
[----:B------:R-:W-:-:S03]  /*1ef60*/  ISETP.LT.OR P0, PT, R0, 0x9, !P2 ;  /* 0x000000090000780c */ /* 0x000fc60005701670 */
[----:B------:R-:W-:Y:S01]  /*1ef70*/  @!P1 STG.E.U8 desc[UR14][R24.64+0x8], R7 ;  /* 0x0000080718009986 */ /* 0x000fe2000c10110e */
[----:B------:R-:W-:-:S03]  /*1ef80*/  ISETP.LT.OR P1, PT, R0, 0xa, !P2 ;  /* 0x0000000a0000780c */ /* 0x000fc60005721670 */
[----:B------:R-:W-:Y:S01]  /*1ef90*/  @!P5 STG.E.U8 desc[UR14][R24.64+0x9], R8 ;  /* 0x000009081800d986 */ /* 0x000fe2000c10110e */
[C---:B------:R-:W-:Y:S02]  /*1efa0*/  ISETP.LT.OR P5, PT, R0.reuse, 0x11, !P3 ;  /* 0x000000110000780c */ /* 0x040fe40005fa1670 */
[----:B------:R-:W-:Y:S01]  /*1efb0*/  F2FP.SATFINITE.E4M3.F32.PACK_AB_MERGE_C R12, RZ, R12, RZ ;  /* 0x0000000cff0c723e */ /* 0x000fe200048070ff */
[----:B------:R-:W-:Y:S01]  /*1efc0*/  FMUL R153, R153, UR20 ;  /* 0x0000001499997c20 */ /* 0x000fe20008400000 */
[----:B------:R-:W-:Y:S01]  /*1efd0*/  F2FP.SATFINITE.E4M3.F32.PACK_AB_MERGE_C R13, RZ, R13, RZ ;  /* 0x0000000dff0d723e */ /* 0x000fe200048070ff */
[----:B------:R-:W-:Y:S01]  /*1efe0*/  @!P0 STG.E.U8 desc[UR14][R26.64+0x8], R9 ;  /* 0x000008091a008986 */ /* 0x000fe2000c10110e */
[----:B------:R-:W-:-:S03]  /*1eff0*/  ISETP.LT.OR P0, PT, R0, 0x12, !P3 ;  /* 0x000000120000780c */ /* 0x000fc60005f01670 */
[----:B------:R-:W-:Y:S01]  /*1f000*/  @!P1 STG.E.U8 desc[UR14][R26.64+0x9], R10 ;  /* 0x0000090a1a009986 */ /* 0x000fe2000c10110e */
[----:B------:R-:W-:-:S03]  /*1f010*/  ISETP.LT.OR P1, PT, R0, 0x11, !P2 ;  /* 0x000000110000780c */ /* 0x000fc60005721670 */
[----:B------:R-:W-:Y:S01]  /*1f020*/  @!P5 STG.E.U8 desc[UR14][R24.64+0x10], R11 ;  /* 0x0000100b1800d986 */ /* 0x000fe2000c10110e */
[C---:B------:R-:W-:Y:S02]  /*1f030*/  ISETP.LT.OR P5, PT, R0.reuse, 0x12, !P2 ;  /* 0x000000120000780c */ /* 0x040fe400057a1670 */
[----:B------:R-:W-:Y:S01]  /*1f040*/  F2FP.SATFINITE.E4M3.F32.PACK_AB_MERGE_C R14, RZ, R14, RZ ;  /* 0x0000000eff0e723e */ /* 0x000fe200048070ff */
[----:B------:R-:W5:Y:S04]  /*1f050*/  LDL.LU R33, [R1+0x210] ;  /* 0x0002100001217983 */ /* 0x000f680000300800 */
[----:B------:R-:W-:Y:S01]  /*1f060*/  @!P0 STG.E.U8 desc[UR14][R24.64+0x11], R12 ;  /* 0x0000110c18008986 */ /* 0x000fe2000c10110e */
[----:B------:R-:W-:-:S03]  /*1f070*/  ISETP.LT.OR P0, PT, R0, 0x19, !P3 ;  /* 0x000000190000780c */ /* 0x000fc60005f01670 */
[----:B------:R-:W-:Y:S01]  /*1f080*/  @!P1 STG.E.U8 desc[UR14][R26.64+0x10], R13 ;  /* 0x0000100d1a009986 */ /* 0x000fe2000c10110e */
[C---:B------:R-:W-:Y:S02]  /*1f090*/  ISETP.LT.OR P1, PT, R0.reuse, 0x1a, !P3 ;  /* 0x0000001a0000780c */ /* 0x040fe40005f21670 */
[----:B------:R-:W-:Y:S02]  /*1f0a0*/  F2FP.SATFINITE.E4M3.F32.PACK_AB_MERGE_C R15, RZ, R15, RZ ;  /* 0x0000000fff0f723e */ /* 0x000fe400048070ff */
[----:B------:R-:W-:Y:S01]  /*1f0b0*/  F2FP.SATFINITE.E4M3.F32.PACK_AB_MERGE_C R16, RZ, R16, RZ ;  /* 0x00000010ff10723e */ /* 0x000fe200048070ff */
[----:B------:R-:W-:Y:S01]  /*1f0c0*/  @!P5 STG.E.U8 desc[UR14][R26.64+0x11], R14 ;  /* 0x0000110e1a00d986 */ /* 0x000fe2000c10110e */
[----:B------:R-:W-:-:S03]  /*1f0d0*/  ISETP.LT.OR P5, PT, R0, 0x19, !P2 ;  /* 0x000000190000780c */ /* 0x000fc600057a1670 */
[----:B------:R-:W-:Y:S01]  /*1f0e0*/  @!P0 STG.E.U8 desc[UR14][R24.64+0x18], R15 ;  /* 0x0000180f18008986 */ /* 0x000fe2000c10110e */
[----:B------:R-:W-:-:S03]  /*1f0f0*/  ISETP.LT.OR P0, PT, R0, 0x1a, !P2 ;  /* 0x0000001a0000780c */ /* 0x000fc60005701670 */
[----:B------:R-:W-:Y:S01]  /*1f100*/  @!P1 STG.E.U8 desc[UR14][R24.64+0x19], R16 ;  /* 0x0000191018009986 */ /* 0x000fe2000c10110e */
[----:B------:R-:W-:Y:S02]  /*1f110*/  ISETP.LT.OR P1, PT, R0, 0x21, !P3 ;  /* 0x000000210000780c */ /* 0x000fe40005f21670 */
[----:B------:R-:W-:Y:S01]  /*1f120*/  F2FP.SATFINITE.E4M3.F32.PACK_AB_MERGE_C R17, RZ, R17, RZ ;  /* 0x00000011ff11723e */ /* 0x000fe200048070ff */
[----:B------:R-:W5:Y:S01]  /*1f130*/  LDL.LU R32, [R1+0x214] ;  /* 0x0002140001207983 */ /* 0x000f620000300800 */
[----:B------:R-:W-:Y:S01]  /*1f140*/  F2FP.SATFINITE.E4M3.F32.PACK_AB_MERGE_C R18, RZ, R18, RZ ;  /* 0x00000012ff12723e */ /* 0x000fe200048070ff */
[----:B------:R-:W-:Y:S01]  /*1f150*/  FMUL R154, R154, UR20 ;  /* 0x000000149a9a7c20 */ /* 0x000fe20008400000 */
[----:B------:R-:W-:Y:S01]  /*1f160*/  F2FP.SATFINITE.E4M3.F32.PACK_AB_MERGE_C R19, RZ, R19, RZ ;  /* 0x00000013ff13723e */ /* 0x000fe200048070ff */
[----:B------:R-:W-:Y:S01]  /*1f170*/  @!P5 STG.E.U8 desc[UR14][R26.64+0x18], R17 ;  /* 0x000018111a00d986 */ /* 0x000fe2000c10110e */
[----:B------:R-:W-:Y:S01]  /*1f180*/  ISETP.LT.OR P5, PT, R0, 0x22, !P3 ;  /* 0x000000220000780c */ /* 0x000fe20005fa1670 */
[----:B------:R-:W-:Y:S01]  /*1f190*/  FMUL R156, R156, UR20 ;  /* 0x000000149c9c7c20 */ /* 0x000fe20008400000 */
[----:B------:R-:W-:Y:S01]  /*1f1a0*/  F2FP.SATFINITE.E4M3.F32.PACK_AB_MERGE_C R20, RZ, R20, RZ ;  /* 0x00000014ff14723e */ /* 0x000fe200048070ff */
[----:B------:R-:W-:Y:S01]  /*1f1b0*/  @!P0 STG.E.U8 desc[UR14][R26.64+0x19], R18 ;  /* 0x000019121a008986 */ /* 0x000fe2000c10110e */
[C---:B------:R-:W-:Y:S01]  /*1f1c0*/  ISETP.LT.OR P0, PT, R0.reuse, 0x21, !P2 ;  /* 0x000000210000780c */ /* 0x040fe20005701670 */
[----:B------:R-:W-:Y:S01]  /*1f1d0*/  FMUL R155, R155, UR20 ;  /* 0x000000149b9b7c20 */ /* 0x000fe20008400000 */
[----:B------:R-:W-:Y:S01]  /*1f1e0*/  F2FP.SATFINITE.E4M3.F32.PACK_AB_MERGE_C R21, RZ, R21, RZ ;  /* 0x00000015ff15723e */ /* 0x000fe200048070ff */
[----:B------:R-:W-:Y:S01]  /*1f1f0*/  @!P1 STG.E.U8 desc[UR14][R24.64+0x20], R19 ;  /* 0x0000201318009986 */ /* 0x000fe2000c10110e */
[----:B------:R-:W-:Y:S01]  /*1f200*/  ISETP.LT.OR P1, PT, R0, 0x22, !P2 ;  /* 0x000000220000780c */ /* 0x000fe20005721670 */
[----:B------:R-:W-:Y:S01]  /*1f210*/  FMUL R157, R157, UR20 ;  /* 0x000000149d9d7c20 */ /* 0x000fe20008400000 */
        /* <DEDUP_REMOVED lines=20> */
[C---:B------:R-:W-:Y:S01]  /*1f360*/  ISETP.LT.OR P6, PT, R0.reuse, 0x32, !P2 ;  /* 0x000000320000780c */ /* 0x040fe200057c1670 */
        /* <DEDUP_REMOVED lines=45> */
[----:B0-----:R-:W-:Y:S01]  /*1f640*/  F2FP.SATFINITE.E4M3.F32.PACK_AB_MERGE_C R3, RZ, R168, RZ ;  /* 0x000000a8ff03723e */ /* 0x001fe200048070ff */
        /* <DEDUP_REMOVED lines=11> */
[----:B----4-:R-:W-:Y:S01]  /*1f700*/  F2FP.SATFINITE.E4M3.F32.PACK_AB_MERGE_C R5, RZ, R170, RZ ;  /* 0x000000aaff05723e */ /* 0x010fe200048070ff */
        /* <DEDUP_REMOVED lines=8> */
[----:B------:R0:W-:Y:S01]  /*1f790*/  @!P1 STG.E.U8 desc[UR14][R24.64+0x49], R3 ;  /* 0x0000490318009986 */ /* 0x0001e2000c10110e */
[C---:B------:R-:W-:Y:S01]  /*1f7a0*/  ISETP.LT.OR P1, PT, R0.reuse, 0x52, !P3 ;  /* 0x000000520000780c */ /* 0x040fe20005f21670 */
[----:B------:R-:W-:Y:S01]  /*1f7b0*/  FMUL R181, R181, UR20 ;  /* 0x00000014b5b57c20 */ /* 0x000fe20008400000 */
[----:B------:R-:W-:Y:S01]  /*1f7c0*/  F2FP.SATFINITE.E4M3.F32.PACK_AB_MERGE_C R175, RZ, R175, RZ ;  /* 0x000000afffaf723e */ /* 0x000fe200048070ff */
[----:B------:R4:W-:Y:S01]  /*1f7d0*/  @!P6 STG.E.U8 desc[UR14][R26.64+0x49], R5 ;  /* 0x000049051a00e986 */ /* 0x0009e2000c10110e */
        /* <DEDUP_REMOVED lines=8> */
[----:B0-----:R-:W-:Y:S01]  /*1f860*/  F2FP.SATFINITE.E4M3.F32.PACK_AB_MERGE_C R3, RZ, R172, RZ ;  /* 0x000000acff03723e */ /* 0x001fe200048070ff */
[----:B------:R-:W-:Y:S01]  /*1f870*/  FMUL R183, R183, UR20 ;  /* 0x00000014b7b77c20 */ /* 0x000fe20008400000 */
[C---:B------:R-:W-:Y:S01]  /*1f880*/  ISETP.LT.OR P0, PT, R0.reuse, 0x59, !P3 ;  /* 0x000000590000780c */ /* 0x040fe20005f01670 */
[----:B------:R-:W-:Y:S01]  /*1f890*/  FMUL R185, R185, UR20 ;  /* 0x00000014b9b97c20 */ /* 0x000fe20008400000 */
[----:B----4-:R-:W-:Y:S01]  /*1f8a0*/  F2FP.SATFINITE.E4M3.F32.PACK_AB_MERGE_C R5, RZ, R174, RZ ;  /* 0x000000aeff05723e */ /* 0x010fe200048070ff */
        /* <DEDUP_REMOVED lines=8> */
[----:B------:R4:W-:Y:S01]  /*1f930*/  @!P6 STG.E.U8 desc[UR14][R26.64+0x51], R5 ;  /* 0x000051051a00e986 */ /* 0x0009e2000c10110e */
[C---:B------:R-:W-:Y:S01]  /*1f940*/  ISETP.LT.OR P6, PT, R0.reuse, 0x5a, !P2 ;  /* 0x0000005a0000780c */ /* 0x040fe200057c1670 */
[----:B------:R-:W-:Y:S01]  /*1f950*/  FMUL R187, R187, UR20 ;  /* 0x00000014bbbb7c20 */ /* 0x000fe20008400000 */
[----:B------:R-:W-:Y:S01]  /*1f960*/  F2FP.SATFINITE.E4M3.F32.PACK_AB_MERGE_C R185, RZ, R185, RZ ;  /* 0x000000b9ffb9723e */ /* 0x000fe200048070ff */
[----:B------:R-:W-:Y:S01]  /*1f970*/  @!P0 STG.E.U8 desc[UR14][R24.64+0x58], R175 ;  /* 0x000058af18008986 */ /* 0x000fe2000c10110e */
[----:B0-----:R-:W-:Y:S01]  /*1f980*/  F2FP.SATFINITE.E4M3.F32.PACK_AB_MERGE_C R3, RZ, R176, RZ ;  /* 0x000000b0ff03723e */ /* 0x001fe200048070ff */
[----:B------:R-:W-:Y:S01]  /*1f990*/  FMUL R189, R189, UR20 ;  /* 0x00000014bdbd7c20 */ /* 0x000fe20008400000 */
[----:B------:R-:W-:Y:S01]  /*1f9a0*/  ISETP.LT.OR P0, PT, R0, 0x61, !P3 ;  /* 0x000000610000780c */ /* 0x000fe20005f01670 */
[----:B------:R-:W-:Y:S01]  /*1f9b0*/  FMUL R190, R190, UR20 ;  /* 0x00000014bebe7c20 */ /* 0x000fe20008400000 */
[----:B------:R-:W-:Y:S01]  /*1f9c0*/  FMUL R192, R192, UR20 ;  /* 0x00000014c0c07c20 */ /* 0x000fe20008400000 */
[----:B------:R0:W-:Y:S01]  /*1f9d0*/  @!P1 STG.E.U8 desc[UR14][R24.64+0x59], R3 ;  /* 0x0000590318009986 */ /* 0x0001e2000c10110e */
[C---:B------:R-:W-:Y:S01]  /*1f9e0*/  ISETP.LT.OR P1, PT, R0.reuse, 0x62, !P3 ;  /* 0x000000620000780c */ /* 0x040fe20005f21670 */
[----:B------:R-:W-:Y:S01]  /*1f9f0*/  FMUL R191, R191, UR20 ;  /* 0x00000014bfbf7c20 */ /* 0x000fe20008400000 */
[----:B----4-:R-:W-:Y:S01]  /*1fa00*/  F2FP.SATFINITE.E4M3.F32.PACK_AB_MERGE_C R5, RZ, R178, RZ ;  /* 0x000000b2ff05723e */ /* 0x010fe200048070ff */
[----:B------:R-:W-:Y:S01]  /*1fa10*/  @!P5 STG.E.U8 desc[UR14][R26.64+0x58], R177 ;  /* 0x000058b11a00d986 */ /* 0x000fe2000c10110e */
        /* <DEDUP_REMOVED lines=12> */
[----:B------:R-:W-:Y:S01]  /*1fae0*/  F2FP.SATFINITE.E4M3.F32.PACK_AB_MERGE_C R191, RZ, R191, RZ ;  /* 0x000000bfffbf723e */ /* 0x000fe200048070ff */
[----:B------:R0:W-:Y:S01]  /*1faf0*/  @!P1 STG.E.U8 desc[UR14][R24.64+0x61], R3 ;  /* 0x0000610318009986 */ /* 0x0001e2000c10110e */
[C---:B------:R-:W-:Y:S01]  /*1fb00*/  ISETP.LT.OR P1, PT, R0.reuse, 0x6a, !P3 ;  /* 0x0000006a0000780c */ /* 0x040fe20005f21670 */
[----:B------:R-:W-:Y:S01]  /*1fb10*/  FMUL R197, R197, UR20 ;  /* 0x00000014c5c57c20 */ /* 0x000fe20008400000 */
[----:B----4-:R-:W-:Y:S01]  /*1fb20*/  F2FP.SATFINITE.E4M3.F32.PACK_AB_MERGE_C R5, RZ, R182, RZ ;  /* 0x000000b6ff05723e */ /* 0x010fe200048070ff */
[----:B------:R-:W-:Y:S01]  /*1fb30*/  @!P5 STG.E.U8 desc[UR14][R26.64+0x60], R181 ;  /* 0x000060b51a00d986 */ /* 0x000fe2000c10110e */
[----:B------:R-:W-:Y:S01]  /*1fb40*/  ISETP.LT.OR P5, PT, R0, 0x69, !P2 ;  /* 0x000000690000780c */ /* 0x000fe200057a1670 */
        /* <DEDUP_REMOVED lines=13> */
[----:B------:R-:W-:Y:S01]  /*1fc20*/  ISETP.LT.OR P1, PT, R0, 0x72, !P3 ;  /* 0x000000720000780c */ /* 0x000fe20005f21670 */
[----:B------:R-:W-:Y:S01]  /*1fc30*/  FMUL R202, R202, UR20 ;  /* 0x00000014caca7c20 */ /* 0x000fe20008400000 */
[----:B----4-:R-:W-:Y:S01]  /*1fc40*/  F2FP.SATFINITE.E4M3.F32.PACK_AB_MERGE_C R5, RZ, R186, RZ ;  /* 0x000000baff05723e */ /* 0x010fe200048070ff */
        /* <DEDUP_REMOVED lines=111> */
[----:B--2---:R-:W-:Y:S01]  /*20340*/  FMUL R2, R2, UR20 ;  /* 0x0000001402027c20 */ /* 0x004fe20008400000 */
        /* <DEDUP_REMOVED lines=8> */
[----:B------:R-:W4:Y:S01]  /*203d0*/  LDL.LU R38, [R1+0x218] ;  /* 0x0002180001267983 */ /* 0x000f220000300800 */
[----:B------:R-:W-:-:S03]  /*203e0*/  F2FP.SATFINITE.E4M3.F32.PACK_AB_MERGE_C R233, RZ, R233, RZ ;  /* 0x000000e9ffe9723e */ /* 0x000fc600048070ff */
[----:B------:R0:W-:Y:S01]  /*203f0*/  @!P1 STG.E.U8 desc[UR14][R24.64+0xa1], R3 ;  /* 0x0000a10318009986 */ /* 0x0001e2000c10110e */
[C---:B------:R-:W-:Y:S02]  /*20400*/  ISETP.LT.OR P1, PT, R0.reuse, 0xaa, !P3 ;  /* 0x000000aa0000780c */ /* 0x040fe40005f21670 */
[----:B--2---:R-:W-:Y:S01]  /*20410*/  F2FP.SATFINITE.E4M3.F32.PACK_AB_MERGE_C R5, RZ, R214, RZ ;  /* 0x000000d6ff05723e */ /* 0x004fe200048070ff */
[----:B------:R-:W-:Y:S01]  /*20420*/  @!P5 STG.E.U8 desc[UR14][R26.64+0xa0], R213 ;  /* 0x0000a0d51a00d986 */ /* 0x000fe2000c10110e */
[----:B------:R-:W-:-:S03]  /*20430*/  ISETP.LT.OR P5, PT, R0, 0xa9, !P2 ;  /* 0x000000a90000780c */ /* 0x000fc600057a1670 */
[----:B------:R2:W-:Y:S01]  /*20440*/  @!P6 STG.E.U8 desc[UR14][R26.64+0xa1], R5 ;  /* 0x0000a1051a00e986 */ /* 0x0005e2000c10110e */
[C---:B------:R-:W-:Y:S02]  /*20450*/  ISETP.LT.OR P6, PT, R0.reuse, 0xaa, !P2 ;  /* 0x000000aa0000780c */ /* 0x040fe400057c1670 */
[----:B0-----:R-:W-:Y:S01]  /*20460*/  F2FP.SATFINITE.E4M3.F32.PACK_AB_MERGE_C R3, RZ, R216, RZ ;  /* 0x000000d8ff03723e */ /* 0x001fe200048070ff */
[----:B------:R-:W-:Y:S01]  /*20470*/  @!P0 STG.E.U8 desc[UR14][R24.64+0xa8], R215 ;  /* 0x0000a8d718008986 */ /* 0x000fe2000c10110e */
[----:B------:R-:W-:-:S03]  /*20480*/  ISETP.LT.OR P0, PT, R0, 0xb1, !P3 ;  /* 0x000000b10000780c */ /* 0x000fc60005f01670 */
        /* <DEDUP_REMOVED lines=38> */
[----:B------:R-:W4:Y:S04]  /*206f0*/  LDL.LU R37, [R1+0x21c] ;  /* 0x00021c0001257983 */ /* 0x000f280000300800 */
[----:B------:R-:W-:Y:S01]  /*20700*/  @!P1 STG.E.U8 desc[UR14][R24.64+0xc9], R3 ;  /* 0x0000c90318009986 */ /* 0x000fe2000c10110e */
[C---:B------:R-:W-:Y:S02]  /*20710*/  ISETP.LT.OR P1, PT, R0.reuse, 0xd2, !P3 ;  /* 0x000000d20000780c */ /* 0x040fe40005f21670 */
[----:B--2---:R-:W-:Y:S01]  /*20720*/  F2FP.SATFINITE.E4M3.F32.PACK_AB_MERGE_C R5, RZ, R234, RZ ;  /* 0x000000eaff05723e */ /* 0x004fe200048070ff */
[----:B------:R-:W2:Y:S01]  /*20730*/  LDL.LU R36, [R1+0x220] ;  /* 0x0002200001247983 */ /* 0x000ea20000300800 */
[----:B------:R-:W-:Y:S01]  /*20740*/  F2FP.SATFINITE.E4M3.F32.PACK_AB_MERGE_C R7, RZ, R236, RZ ;  /* 0x000000ecff07723e */ /* 0x000fe200048070ff */
[----:B---3--:R-:W-:Y:S01]  /*20750*/  FMUL R4, R35, UR20 ;  /* 0x0000001423047c20 */ /* 0x008fe20008400000 */
[----:B------:R-:W-:Y:S01]  /*20760*/  F2FP.SATFINITE.E4M3.F32.PACK_AB_MERGE_C R9, RZ, R2, RZ ;  /* 0x00000002ff09723e */ /* 0x000fe200048070ff */
[----:B------:R-:W-:Y:S01]  /*20770*/  FMUL R2, R41, UR20 ;  /* 0x0000001429027c20 */ /* 0x000fe20008400000 */
[----:B------:R-:W3:Y:S04]  /*20780*/  LDL.LU R35, [R1+0x224] ;  /* 0x0002240001237983 */ /* 0x000ee80000300800 */
[----:B------:R-:W-:Y:S01]  /*20790*/  @!P0 STG.E.U8 desc[UR14][R24.64+0xc8], R231 ;  /* 0x0000c8e718008986 */ /* 0x000fe2000c10110e */
[----:B------:R-:W-:-:S03]  /*207a0*/  ISETP.LT.OR P0, PT, R0, 0xd1, !P3 ;  /* 0x000000d10000780c */ /* 0x000fc60005f01670 */
[----:B------:R-:W-:Y:S01]  /*207b0*/  @!P5 STG.E.U8 desc[UR14][R26.64+0xc8], R233 ;  /* 0x0000c8e91a00d986 */ /* 0x000fe2000c10110e */
[----:B------:R-:W-:-:S03]  /*207c0*/  ISETP.LT.OR P5, PT, R0, 0xd1, !P2 ;  /* 0x000000d10000780c */ /* 0x000fc600057a1670 */
[----:B------:R5:W-:Y:S01]  /*207d0*/  @!P6 STG.E.U8 desc[UR14][R26.64+0xc9], R5 ;  /* 0x0000c9051a00e986 */ /* 0x000be2000c10110e */
[----:B------:R-:W-:-:S03]  /*207e0*/  ISETP.LT.OR P6, PT, R0, 0xd2, !P2 ;  /* 0x000000d20000780c */ /* 0x000fc600057c1670 */
[----:B------:R0:W-:Y:S01]  /*207f0*/  @!P1 STG.E.U8 desc[UR14][R24.64+0xd1], R7 ;  /* 0x0000d10718009986 */ /* 0x0001e2000c10110e */
[----:B-----5:R-:W-:-:S03]  /*20800*/  FMUL R5, R33, UR20 ;  /* 0x0000001421057c20 */ /* 0x020fc60008400000 */
[----:B------:R-:W5:Y:S01]  /*20810*/  LDL.LU R33, [R1+0x228] ;  /* 0x0002280001217983 */ /* 0x000f620000300800 */
[----:B0-----:R-:W-:Y:S01]  /*20820*/  F2FP.SATFINITE.E4M3.F32.PACK_AB_MERGE_C R7, RZ, R2, RZ ;  /* 0x00000002ff07723e */ /* 0x001fe200048070ff */
[----:B------:R-:W-:Y:S02]  /*20830*/  FMUL R2, R32, UR20 ;  /* 0x0000001420027c20 */ /* 0x000fe40008400000 */
[----:B------:R-:W5:Y:S04]  /*20840*/  LDL.LU R41, [R1+0x22c] ;  /* 0x00022c0001297983 */ /* 0x000f680000300800 */
[----:B------:R-:W5:Y:S01]  /*20850*/  LDL.LU R32, [R1+0x230] ;  /* 0x0002300001207983 */ /* 0x000f620000300800 */
[----:B------:R-:W-:Y:S01]  /*20860*/  F2FP.SATFINITE.E4M3.F32.PACK_AB_MERGE_C R235, RZ, R235, RZ ;  /* 0x000000ebffeb723e */ /* 0x000fe200048070ff */
[----:B------:R-:W-:Y:S01]  /*20870*/  FMUL R3, R39, UR20 ;  /* 0x0000001427037c20 */ /* 0x000fe20008400000 */
[----:B------:R-:W-:Y:S01]  /*20880*/  F2FP.SATFINITE.E4M3.F32.PACK_AB_MERGE_C R237, RZ, R237, RZ ;  /* 0x000000edffed723e */ /* 0x000fe200048070ff */
[----:B------:R-:W5:Y:S04]  /*20890*/  LDL.LU R39, [R1+0x234] ;  /* 0x0002340001277983 */ /* 0x000f680000300800 */
[----:B------:R-:W-:Y:S01]  /*208a0*/  @!P0 STG.E.U8 desc[UR14][R24.64+0xd0], R235 ;  /* 0x0000d0eb18008986 */ /* 0x000fe2000c10110e */
[----:B------:R-:W-:-:S02]  /*208b0*/  ISETP.LT.OR P0, PT, R0, 0xd9, !P3 ;  /* 0x000000d90000780c */ /* 0x000fc40005f01670 */
[C---:B------:R-:W-:Y:S01]  /*208c0*/  ISETP.LT.OR P1, PT, R0.reuse, 0xda, !P3 ;  /* 0x000000da0000780c */ /* 0x040fe20005f21670 */
[----:B------:R-:W-:Y:S01]  /*208d0*/  @!P5 STG.E.U8 desc[UR14][R26.64+0xd0], R237 ;  /* 0x0000d0ed1a00d986 */ /* 0x000fe2000c10110e */
[----:B------:R-:W-:Y:S02]  /*208e0*/  ISETP.LT.OR P5, PT, R0, 0xd9, !P2 ;  /* 0x000000d90000780c */ /* 0x000fe400057a1670 */
[----:B------:R-:W-:Y:S01]  /*208f0*/  F2FP.SATFINITE.E4M3.F32.PACK_AB_MERGE_C R11, RZ, R3, RZ ;  /* 0x00000003ff0b723e */ /* 0x000fe200048070ff */
[----:B------:R0:W-:Y:S01]  /*20900*/  @!P6 STG.E.U8 desc[UR14][R26.64+0xd1], R9 ;  /* 0x0000d1091a00e986 */ /* 0x0001e2000c10110e */
[----:B------:R-:W-:-:S05]  /*20910*/  F2FP.SATFINITE.E4M3.F32.PACK_AB_MERGE_C R13, RZ, R4, RZ ;  /* 0x00000004ff0d723e */ /* 0x000fca00048070ff */
[----:B------:R1:W-:Y:S01]  /*20920*/  @!P0 STG.E.U8 desc[UR14][R24.64+0xd8], R7 ;  /* 0x0000d80718008986 */ /* 0x0003e2000c10110e */
[----:B0-----:R-:W-:-:S03]  /*20930*/  F2FP.SATFINITE.E4M3.F32.PACK_AB_MERGE_C R9, RZ, R5, RZ ;  /* 0x00000005ff09723e */ /* 0x001fc600048070ff */
[----:B------:R0:W-:Y:S01]  /*20940*/  @!P1 STG.E.U8 desc[UR14][R24.64+0xd9], R11 ;  /* 0x0000d90b18009986 */ /* 0x0001e2000c10110e */
[----:B-1----:R-:W-:-:S03]  /*20950*/  F2FP.SATFINITE.E4M3.F32.PACK_AB_MERGE_C R7, RZ, R2, RZ ;  /* 0x00000002ff07723e */ /* 0x002fc600048070ff */
[----:B------:R1:W-:Y:S01]  /*20960*/  @!P5 STG.E.U8 desc[UR14][R26.64+0xd8], R13 ;  /* 0x0000d80d1a00d986 */ /* 0x0003e2000c10110e */
[----:B----4-:R-:W-:-:S03]  /*20970*/  FMUL R3, R38, UR20 ;  /* 0x0000001426037c20 */ /* 0x010fc60008400000 */
[----:B------:R-:W4:Y:S02]  /*20980*/  LDL.LU R38, [R1+0x238] ;  /* 0x0002380001267983 */ /* 0x000f240000300800 */
[----:B0-----:R-:W-:Y:S01]  /*20990*/  F2FP.SATFINITE.E4M3.F32.PACK_AB_MERGE_C R11, RZ, R3, RZ ;  /* 0x00000003ff0b723e */ /* 0x001fe200048070ff */
[----:B------:R-:W-:Y:S02]  /*209a0*/  FMUL R4, R37, UR20 ;  /* 0x0000001425047c20 */ /* 0x000fe40008400000 */
[----:B------:R-:W4:Y:S01]  /*209b0*/  LDL.LU R37, [R1+0x23c] ;  /* 0x00023c0001257983 */ /* 0x000f220000300800 */
[----:B--2---:R-:W-:-:S03]  /*209c0*/  FMUL R5, R36, UR20 ;  /* 0x0000001424057c20 */ /* 0x004fc60008400000 */
[----:B------:R-:W2:Y:S01]  /*209d0*/  LDL.LU R36, [R1+0x240] ;  /* 0x0002400001247983 */ /* 0x000ea20000300800 */
[----:B---3--:R-:W-:-:S03]  /*209e0*/  FMUL R2, R35, UR20 ;  /* 0x0000001423027c20 */ /* 0x008fc60008400000 */
[----:B------:R-:W3:Y:S01]  /*209f0*/  LDL.LU R35, [R1+0x244] ;  /* 0x0002440001237983 */ /* 0x000ee20000300800 */
[----:B-1----:R-:W-:Y:S01]  /*20a00*/  F2FP.SATFINITE.E4M3.F32.PACK_AB_MERGE_C R13, RZ, R4, RZ ;  /* 0x00000004ff0d723e */ /* 0x002fe200048070ff */
[----:B-----5:R-:W-:Y:S02]  /*20a10*/  FMUL R3, R33, UR20 ;  /* 0x0000001421037c20 */ /* 0x020fe40008400000 */
[----:B------:R-:W5:Y:S01]  /*20a20*/  LDL.LU R33, [R1+0x248] ;  /* 0x0002480001217983 */ /* 0x000f620000300800 */
[----:B------:R-:W-:-:S03]  /*20a30*/  FMUL R4, R32, UR20 ;  /* 0x0000001420047c20 */ /* 0x000fc60008400000 */
[----:B------:R-:W5:Y:S01]  /*20a40*/  LDL.LU R32, [R1+0x24c] ;  /* 0x00024c0001207983 */ /* 0x000f620000300800 */
[C---:B------:R-:W-:Y:S02]  /*20a50*/  ISETP.LT.OR P6, PT, R0.reuse, 0xda, !P2 ;  /* 0x000000da0000780c */ /* 0x040fe400057c1670 */
[C---:B------:R-:W-:Y:S02]  /*20a60*/  ISETP.LT.OR P5, PT, R0.reuse, 0xe1, !P3 ;  /* 0x000000e10000780c */ /* 0x040fe40005fa1670 */
[C---:B------:R-:W-:Y:S02]  /*20a70*/  ISETP.LT.OR P1, PT, R0.reuse, 0xe2, !P2 ;  /* 0x000000e20000780c */ /* 0x040fe40005721670 */
[----:B------:R-:W-:-:S07]  /*20a80*/  ISETP.LT.OR P0, PT, R0, 0xe1, !P2 ;  /* 0x000000e10000780c */ /* 0x000fce0005701670 */
[----:B------:R0:W-:Y:S01]  /*20a90*/  @!P6 STG.E.U8 desc[UR14][R26.64+0xd9], R9 ;  /* 0x0000d9091a00e986 */ /* 0x0001e2000c10110e */
[----:B------:R-:W-:Y:S02]  /*20aa0*/  ISETP.LT.OR P6, PT, R0, 0xe2, !P3 ;  /* 0x000000e20000780c */ /* 0x000fe40005fc1670 */
[----:B------:R-:W-:Y:S01]  /*20ab0*/  F2FP.SATFINITE.E4M3.F32.PACK_AB_MERGE_C R5, RZ, R5, RZ ;  /* 0x00000005ff05723e */ /* 0x000fe200048070ff */
[----:B------:R-:W-:Y:S01]  /*20ac0*/  @!P5 STG.E.U8 desc[UR14][R24.64+0xe0], R7 ;  /* 0x0000e0071800d986 */ /* 0x000fe2000c10110e */
[----:B0-----:R-:W-:Y:S01]  /*20ad0*/  F2FP.SATFINITE.E4M3.F32.PACK_AB_MERGE_C R9, RZ, R2, RZ ;  /* 0x00000002ff09723e */ /* 0x001fe200048070ff */
[----:B------:R-:W-:-:S08]  /*20ae0*/  FMUL R2, R41, UR20 ;  /* 0x0000001429027c20 */ /* 0x000fd00008400000 */
[----:B------:R-:W-:Y:S01]  /*20af0*/  @!P6 STG.E.U8 desc[UR14][R24.64+0xe1], R11 ;  /* 0x0000e10b1800e986 */ /* 0x000fe2000c10110e */
[----:B------:R-:W-:-:S03]  /*20b00*/  ISETP.LT.OR P6, PT, R0, 0xe9, !P3 ;  /* 0x000000e90000780c */ /* 0x000fc60005fc1670 */
[----:B------:R0:W-:Y:S04]  /*20b10*/  @!P1 STG.E.U8 desc[UR14][R26.64+0xe1], R5 ;  /* 0x0000e1051a009986 */ /* 0x0001e8000c10110e */
[----:B------:R-:W5:Y:S01]  /*20b20*/  LDL.LU R41, [R1+0x250] ;  /* 0x0002500001297983 */ /* 0x000f620000300800 */
[----:B------:R-:W-:-:S03]  /*20b30*/  ISETP.LT.OR P5, PT, R0, 0xea, !P2 ;  /* 0x000000ea0000780c */ /* 0x000fc600057a1670 */
[----:B------:R1:W-:Y:S01]  /*20b40*/  @!P0 STG.E.U8 desc[UR14][R26.64+0xe0], R13 ;  /* 0x0000e00d1a008986 */ /* 0x0003e2000c10110e */
[----:B0-----:R-:W-:Y:S01]  /*20b50*/  F2FP.SATFINITE.E4M3.F32.PACK_AB_MERGE_C R5, RZ, R2, RZ ;  /* 0x00000002ff05723e */ /* 0x001fe200048070ff */
[----:B------:R-:W-:Y:S02]  /*20b60*/  FMUL R2, R39, UR20 ;  /* 0x0000001427027c20 */ /* 0x000fe40008400000 */
[----:B------:R-:W5:Y:S01]  /*20b70*/  LDL.LU R39, [R1+0x254] ;  /* 0x0002540001277983 */ /* 0x000f620000300800 */
[----:B------:R-:W-:Y:S02]  /*20b80*/  ISETP.LT.OR P0, PT, R0, 0xea, !P3 ;  /* 0x000000ea0000780c */ /* 0x000fe40005f01670 */
[----:B------:R-:W-:Y:S02]  /*20b90*/  F2FP.SATFINITE.E4M3.F32.PACK_AB_MERGE_C R7, RZ, R3, RZ ;  /* 0x00000003ff07723e */ /* 0x000fe400048070ff */
[----:B------:R-:W-:Y:S02]  /*20ba0*/  F2FP.SATFINITE.E4M3.F32.PACK_AB_MERGE_C R11, RZ, R4, RZ ;  /* 0x00000004ff0b723e */ /* 0x000fe400048070ff */
[----:B-1----:R-:W-:Y:S01]  /*20bb0*/  F2FP.SATFINITE.E4M3.F32.PACK_AB_MERGE_C R13, RZ, R2, RZ ;  /* 0x00000002ff0d723e */ /* 0x002fe200048070ff */
[----:B------:R-:W-:Y:S06]  /*20bc0*/  @!P6 STG.E.U8 desc[UR14][R24.64+0xe8], R9 ;  /* 0x0000e8091800e986 */ /* 0x000fec000c10110e */
[----:B------:R0:W-:Y:S04]  /*20bd0*/  @!P0 STG.E.U8 desc[UR14][R24.64+0xe9], R7 ;  /* 0x0000e90718008986 */ /* 0x0001e8000c10110e */
[----:B------:R1:W-:Y:S01]  /*20be0*/  @!P5 STG.E.U8 desc[UR14][R26.64+0xe9], R11 ;  /* 0x0000e90b1a00d986 */ /* 0x0003e2000c10110e */
[----:B----4-:R-:W-:-:S03]  /*20bf0*/  FMUL R3, R38, UR20 ;  /* 0x0000001426037c20 */ /* 0x010fc60008400000 */
[----:B------:R-:W4:Y:S02]  /*20c00*/  LDL.LU R38, [R1+0x258] ;  /* 0x0002580001267983 */ /* 0x000f240000300800 */
[----:B0-----:R-:W-:Y:S01]  /*20c10*/  F2FP.SATFINITE.E4M3.F32.PACK_AB_MERGE_C R7, RZ, R3, RZ ;  /* 0x00000003ff07723e */ /* 0x001fe200048070ff */
[----:B------:R-:W-:Y:S02]  /*20c20*/  FMUL R4, R37, UR20 ;  /* 0x0000001425047c20 */ /* 0x000fe40008400000 */
[----:B------:R-:W4:Y:S01]  /*20c30*/  LDL.LU R37, [R1+0x25c] ;  /* 0x00025c0001257983 */ /* 0x000f220000300800 */
[----:B--2---:R-:W-:-:S03]  /*20c40*/  FMUL R2, R36, UR20 ;  /* 0x0000001424027c20 */ /* 0x004fc60008400000 */
[----:B------:R-:W2:Y:S02]  /*20c50*/  LDL.LU R36, [R1+0x260] ;  /* 0x0002600001247983 */ /* 0x000ea40000300800 */
[----:B------:R-:W-:Y:S01]  /*20c60*/  F2FP.SATFINITE.E4M3.F32.PACK_AB_MERGE_C R9, RZ, R2, RZ ;  /* 0x00000002ff09723e */ /* 0x000fe200048070ff */
[----:B---3--:R-:W-:Y:S02]  /*20c70*/  FMUL R2, R35, UR20 ;  /* 0x0000001423027c20 */ /* 0x008fe40008400000 */
[----:B------:R-:W3:Y:S03]  /*20c80*/  LDL.LU R35, [R1+0x264] ;  /* 0x0002640001237983 */ /* 0x000ee60000300800 */
        /* <DEDUP_REMOVED lines=10> */
[----:B------:R-:W-:-:S03]  /*20d30*/  ISETP.LT.OR P1, PT, R0, 0xf1, !P2 ;  /* 0x000000f10000780c */ /* 0x000fc60005721670 */
[----:B------:R1:W-:Y:S01]  /*20d40*/  @!P6 STG.E.U8 desc[UR14][R24.64+0xf0], R13 ;  /* 0x0000f00d1800e986 */ /* 0x0003e2000c10110e */
[----:B------:R-:W-:-:S03]  /*20d50*/  ISETP.LT.OR P6, PT, R0, 0xf9, !P3 ;  /* 0x000000f90000780c */ /* 0x000fc60005fc1670 */
[----:B------:R1:W-:Y:S01]  /*20d60*/  @!P0 STG.E.U8 desc[UR14][R24.64+0xf1], R7 ;  /* 0x0000f10718008986 */ /* 0x0003e2000c10110e */
[----:B------:R-:W-:Y:S02]  /*20d70*/  ISETP.LT.OR P3, PT, R0, 0xfa, !P3 ;  /* 0x000000fa0000780c */ /* 0x000fe40005f61670 */
[----:B0-----:R-:W-:Y:S02]  /*20d80*/  F2FP.SATFINITE.E4M3.F32.PACK_AB_MERGE_C R5, RZ, R4, RZ ;  /* 0x00000004ff05723e */ /* 0x001fe400048070ff */
[----:B-1----:R-:W-:Y:S02]  /*20d90*/  F2FP.SATFINITE.E4M3.F32.PACK_AB_MERGE_C R13, RZ, R3, RZ ;  /* 0x00000003ff0d723e */ /* 0x002fe400048070ff */
[----:B------:R-:W-:Y:S01]  /*20da0*/  F2FP.SATFINITE.E4M3.F32.PACK_AB_MERGE_C R7, RZ, R2, RZ ;  /* 0x00000002ff07723e */ /* 0x000fe200048070ff */
[----:B------:R-:W-:Y:S02]  /*20db0*/  FMUL R2, R41, UR20 ;  /* 0x0000001429027c20 */ /* 0x000fe40008400000 */
[----:B------:R-:W5:Y:S04]  /*20dc0*/  LDL.LU R41, [R1+0x270] ;  /* 0x0002700001297983 */ /* 0x000f680000300800 */
[----:B------:R0:W-:Y:S01]  /*20dd0*/  @!P5 STG.E.U8 desc[UR14][R26.64+0xf1], R9 ;  /* 0x0000f1091a00d986 */ /* 0x0001e2000c10110e */
[----:B------:R-:W-:-:S03]  /*20de0*/  FMUL R3, R39, UR20 ;  /* 0x0000001427037c20 */ /* 0x000fc60008400000 */
[----:B------:R-:W5:Y:S01]  /*20df0*/  LDL.LU R39, [R1+0x274] ;  /* 0x0002740001277983 */ /* 0x000f620000300800 */
[----:B------:R-:W-:-:S03]  /*20e00*/  ISETP.LT.OR P5, PT, R0, 0xf9, !P2 ;  /* 0x000000f90000780c */ /* 0x000fc600057a1670 */
[----:B------:R-:W-:Y:S01]  /*20e10*/  @!P1 STG.E.U8 desc[UR14][R26.64+0xf0], R5 ;  /* 0x0000f0051a009986 */ /* 0x000fe2000c10110e */
[----:B0-----:R-:W-:-:S03]  /*20e20*/  F2FP.SATFINITE.E4M3.F32.PACK_AB_MERGE_C R9, RZ, R2, RZ ;  /* 0x00000002ff09723e */ /* 0x001fc600048070ff */
[----:B------:R0:W-:Y:S04]  /*20e30*/  @!P6 STG.E.U8 desc[UR14][R24.64+0xf8], R11 ;  /* 0x0000f80b1800e986 */ /* 0x0001e8000c10110e */
[----:B------:R1:W-:Y:S01]  /*20e40*/  @!P3 STG.E.U8 desc[UR14][R24.64+0xf9], R13 ;  /* 0x0000f90d1800b986 */ /* 0x0003e2000c10110e */
[----:B0-----:R-:W-:-:S03]  /*20e50*/  F2FP.SATFINITE.E4M3.F32.PACK_AB_MERGE_C R11, RZ, R3, RZ ;  /* 0x00000003ff0b723e */ /* 0x001fc600048070ff */
[----:B------:R0:W-:Y:S01]  /*20e60*/  @!P5 STG.E.U8 desc[UR14][R26.64+0xf8], R7 ;  /* 0x0000f8071a00d986 */ /* 0x0001e2000c10110e */
[----:B----4-:R-:W-:-:S03]  /*20e70*/  FMUL R4, R38, UR20 ;  /* 0x0000001426047c20 */ /* 0x010fc60008400000 */
[----:B------:R-:W4:Y:S02]  /*20e80*/  LDL.LU R38, [R1+0x278] ;  /* 0x0002780001267983 */ /* 0x000f240000300800 */
[----:B-1----:R-:W-:Y:S01]  /*20e90*/  F2FP.SATFINITE.E4M3.F32.PACK_AB_MERGE_C R13, RZ, R4, RZ ;  /* 0x00000004ff0d723e */ /* 0x002fe200048070ff */
[----:B------:R-:W-:Y:S02]  /*20ea0*/  FMUL R5, R37, UR20 ;  /* 0x0000001425057c20 */ /* 0x000fe40008400000 */
[----:B------:R-:W4:Y:S01]  /*20eb0*/  LDL.LU R37, [R1+0x27c] ;  /* 0x00027c0001257983 */ /* 0x000f220000300800 */
[----:B--2---:R-:W-:-:S03]  /*20ec0*/  FMUL R2, R36, UR20 ;  /* 0x0000001424027c20 */ /* 0x004fc60008400000 */
[----:B------:R-:W2:Y:S01]  /*20ed0*/  LDL.LU R36, [R1+0x280] ;  /* 0x0002800001247983 */ /* 0x000ea20000300800 */
[----:B---3--:R-:W-:-:S03]  /*20ee0*/  FMUL R3, R35, UR20 ;  /* 0x0000001423037c20 */ /* 0x008fc60008400000 */
[----:B------:R-:W3:Y:S01]  /*20ef0*/  LDL.LU R35, [R1+0x284] ;  /* 0x0002840001237983 */ /* 0x000ee20000300800 */
[----:B0-----:R-:W-:Y:S01]  /*20f00*/  F2FP.SATFINITE.E4M3.F32.PACK_AB_MERGE_C R7, RZ, R2, RZ ;  /* 0x00000002ff07723e */ /* 0x001fe200048070ff */
[----:B-----5:R-:W-:Y:S02]  /*20f10*/  FMUL R4, R33, UR20 ;  /* 0x0000001421047c20 */ /* 0x020fe40008400000 */
[----:B------:R-:W5:Y:S01]  /*20f20*/  LDL.LU R33, [R1+0x288] ;  /* 0x0002880001217983 */ /* 0x000f620000300800 */
[----:B------:R-:W-:-:S03]  /*20f30*/  FMUL R2, R32, UR20 ;  /* 0x0000001420027c20 */ /* 0x000fc60008400000 */
[----:B------:R-:W5:Y:S01]  /*20f40*/  LDL.LU R32, [R1+0x28c] ;  /* 0x00028c0001207983 */ /* 0x000f620000300800 */
[----:B------:R-:W-:Y:S02]  /*20f50*/  ISETP.GE.AND P1, PT, R34, 0x81, PT ;  /* 0x000000812200780c */ /* 0x000fe40003f26270 */
[C---:B------:R-:W-:Y:S02]  /*20f60*/  ISETP.LT.OR P2, PT, R0.reuse, 0xfa, !P2 ;  /* 0x000000fa0000780c */ /* 0x040fe40005741670 */
[C---:B------:R-:W-:Y:S02]  /*20f70*/  ISETP.LT.OR P6, PT, R0.reuse, 0x1, !P1 ;  /* 0x000000010000780c */ /* 0x040fe40004fc1670 */
[----:B------:R-:W-:Y:S02]  /*20f80*/  ISETP.LT.OR P3, PT, R0, 0x2, !P1 ;  /* 0x000000020000780c */ /* 0x000fe40004f61670 */
[----:B------:R-:W-:-:S07]  /*20f90*/  ISETP.GE.AND P0, PT, R34, 0x89, PT ;  /* 0x000000892200780c */ /* 0x000fce0003f06270 */
[----:B------:R0:W-:Y:S04]  /*20fa0*/  @!P2 STG.E.U8 desc[UR14][R26.64+0xf9], R9 ;  /* 0x0000f9091a00a986 */ /* 0x0001e8000c10110e */
[----:B------:R-:W-:Y:S01]  /*20fb0*/  @!P6 STG.E.U8 desc[UR14][R30.64], R11 ;  /* 0x0000000b1e00e986 */ /* 0x000fe2000c10110e */
[C---:B------:R-:W-:Y:S02]  /*20fc0*/  ISETP.LT.OR P6, PT, R0.reuse, 0x2, !P0 ;  /* 0x000000020000780c */ /* 0x040fe400047c1670 */
[C---:B------:R-:W-:Y:S01]  /*20fd0*/  ISETP.LT.OR P5, PT, R0.reuse, 0x1, !P0 ;  /* 0x000000010000780c */ /* 0x040fe200047a1670 */
[----:B------:R1:W-:Y:S01]  /*20fe0*/  @!P3 STG.E.U8 desc[UR14][R30.64+0x1], R13 ;  /* 0x0000010d1e00b986 */ /* 0x0003e2000c10110e */
[----:B------:R-:W-:Y:S02]  /*20ff0*/  ISETP.LT.OR P2, PT, R0, 0xa, !P1 ;  /* 0x0000000a0000780c */ /* 0x000fe40004f41670 */
[----:B0-----:R-:W-:-:S02]  /*21000*/  F2FP.SATFINITE.E4M3.F32.PACK_AB_MERGE_C R9, RZ, R3, RZ ;  /* 0x00000003ff09723e */ /* 0x001fc400048070ff */
[----:B------:R-:W-:Y:S01]  /*21010*/  ISETP.LT.OR P3, PT, R0, 0x9, !P1 ;  /* 0x000000090000780c */ /* 0x000fe20004f61670 */
[----:B------:R-:W-:Y:S01]  /*21020*/  FMUL R3, R41, UR20 ;  /* 0x0000001429037c20 */ /* 0x000fe20008400000 */
[----:B-1----:R-:W-:Y:S01]  /*21030*/  F2FP.SATFINITE.E4M3.F32.PACK_AB_MERGE_C R13, RZ, R2, RZ ;  /* 0x00000002ff0d723e */ /* 0x002fe200048070ff */
[----:B------:R-:W5:Y:S01]  /*21040*/  LDL.LU R41, [R1+0x290] ;  /* 0x0002900001297983 */ /* 0x000f620000300800 */
[----:B------:R-:W-:Y:S02]  /*21050*/  F2FP.SATFINITE.E4M3.F32.PACK_AB_MERGE_C R5, RZ, R5, RZ ;  /* 0x00000005ff05723e */ /* 0x000fe400048070ff */
[----:B------:R-:W-:Y:S01]  /*21060*/  F2FP.SATFINITE.E4M3.F32.PACK_AB_MERGE_C R11, RZ, R4, RZ ;  /* 0x00000004ff0b723e */ /* 0x000fe200048070ff */
[----:B------:R0:W-:Y:S01]  /*21070*/  @!P6 STG.E.U8 desc[UR14][R28.64+0x1], R7 ;  /* 0x000001071c00e986 */ /* 0x0001e2000c10110e */
[----:B------:R-:W-:-:S03]  /*21080*/  FMUL R2, R39, UR20 ;  /* 0x0000001427027c20 */ /* 0x000fc60008400000 */
[----:B------:R-:W5:Y:S01]  /*21090*/  LDL.LU R39, [R1+0x294] ;  /* 0x0002940001277983 */ /* 0x000f620000300800 */
[----:B------:R-:W-:Y:S02]  /*210a0*/  ISETP.LT.OR P6, PT, R0, 0xa, !P0 ;  /* 0x0000000a0000780c */ /* 0x000fe400047c1670 */
[----:B0-----:R-:W-:Y:S01]  /*210b0*/  F2FP.SATFINITE.E4M3.F32.PACK_AB_MERGE_C R7, RZ, R2, RZ ;  /* 0x00000002ff07723e */ /* 0x001fe200048070ff */
[----:B------:R0:W-:Y:S04]  /*210c0*/  @!P5 STG.E.U8 desc[UR14][R28.64], R5 ;  /* 0x000000051c00d986 */ /* 0x0001e8000c10110e */
[----:B------:R-:W-:Y:S04]  /*210d0*/  @!P2 STG.E.U8 desc[UR14][R30.64+0x9], R11 ;  /* 0x0000090b1e00a986 */ /* 0x000fe8000c10110e */
[----:B------:R1:W-:Y:S01]  /*210e0*/  @!P3 STG.E.U8 desc[UR14][R30.64+0x8], R9 ;  /* 0x000008091e00b986 */ /* 0x0003e2000c10110e */
[----:B0-----:R-:W-:-:S05]  /*210f0*/  F2FP.SATFINITE.E4M3.F32.PACK_AB_MERGE_C R5, RZ, R3, RZ ;  /* 0x00000003ff05723e */ /* 0x001fca00048070ff */
[----:B------:R0:W-:Y:S01]  /*21100*/  @!P6 STG.E.U8 desc[UR14][R28.64+0x9], R5 ;  /* 0x000009051c00e986 */ /* 0x0001e2000c10110e */
[----:B----4-:R-:W-:-:S03]  /*21110*/  FMUL R4, R38, UR20 ;  /* 0x0000001426047c20 */ /* 0x010fc60008400000 */
[----:B------:R-:W4:Y:S02]  /*21120*/  LDL.LU R38, [R1+0x298] ;  /* 0x0002980001267983 */ /* 0x000f240000300800 */
[----:B-1----:R-:W-:Y:S01]  /*21130*/  F2FP.SATFINITE.E4M3.F32.PACK_AB_MERGE_C R9, RZ, R4, RZ ;  /* 0x00000004ff09723e */ /* 0x002fe200048070ff */
[----:B------:R-:W-:Y:S02]  /*21140*/  FMUL R2, R37, UR20 ;  /* 0x0000001425027c20 */ /* 0x000fe40008400000 */
[----:B------:R-:W4:Y:S03]  /*21150*/  LDL.LU R37, [R1+0x29c] ;  /* 0x00029c0001257983 */ /* 0x000f260000300800 */
[----:B------:R-:W-:Y:S01]  /*21160*/  F2FP.SATFINITE.E4M3.F32.PACK_AB_MERGE_C R11, RZ, R2, RZ ;  /* 0x00000002ff0b723e */ /* 0x000fe200048070ff */
[----:B--2---:R-:W-:Y:S02]  /*21170*/  FMUL R2, R36, UR20 ;  /* 0x0000001424027c20 */ /* 0x004fe40008400000 */
[----:B------:R-:W2:Y:S01]  /*21180*/  LDL.LU R36, [R1+0x2a0] ;  /* 0x0002a00001247983 */ /* 0x000ea20000300800 */
[----:B---3--:R-:W-:-:S03]  /*21190*/  FMUL R3, R35, UR20 ;  /* 0x0000001423037c20 */ /* 0x008fc60008400000 */
[----:B------:R-:W3:Y:S01]  /*211a0*/  LDL.LU R35, [R1+0x2a4] ;  /* 0x0002a40001237983 */ /* 0x000ee20000300800 */
[----:B-----5:R-:W-:-:S03]  /*211b0*/  FMUL R4, R33, UR20 ;  /* 0x0000001421047c20 */ /* 0x020fc60008400000 */
[----:B------:R-:W5:Y:S01]  /*211c0*/  LDL.LU R33, [R1+0x2a8] ;  /* 0x0002a80001217983 */ /* 0x000f620000300800 */
[----:B0-----:R-:W-:-:S03]  /*211d0*/  FMUL R5, R32, UR20 ;  /* 0x0000001420057c20 */ /* 0x001fc60008400000 */
[----:B------:R-:W5:Y:S01]  /*211e0*/  LDL.LU R32, [R1+0x2ac] ;  /* 0x0002ac0001207983 */ /* 0x000f620000300800 */
[C---:B------:R-:W-:Y:S02]  /*211f0*/  ISETP.LT.OR P5, PT, R0.reuse, 0x9, !P0 ;  /* 0x000000090000780c */ /* 0x040fe400047a1670 */
[C---:B------:R-:W-:Y:S02]  /*21200*/  ISETP.LT.OR P3, PT, R0.reuse, 0x11, !P1 ;  /* 0x000000110000780c */ /* 0x040fe40004f61670 */
[C---:B------:R-:W-:Y:S02]  /*21210*/  ISETP.LT.OR P2, PT, R0.reuse, 0x12, !P1 ;  /* 0x000000120000780c */ /* 0x040fe40004f41670 */
[----:B------:R-:W-:-:S07]  /*21220*/  ISETP.LT.OR P6, PT, R0, 0x12, !P0 ;  /* 0x000000120000780c */ /* 0x000fce00047c1670 */
[----:B------:R-:W-:Y:S01]  /*21230*/  @!P5 STG.E.U8 desc[UR14][R28.64+0x8], R13 ;  /* 0x0000080d1c00d986 */ /* 0x000fe2000c10110e */
[----:B------:R-:W-:-:S03]  /*21240*/  ISETP.LT.OR P5, PT, R0, 0x11, !P0 ;  /* 0x000000110000780c */ /* 0x000fc600047a1670 */
[----:B------:R0:W-:Y:S01]  /*21250*/  @!P3 STG.E.U8 desc[UR14][R30.64+0x10], R7 ;  /* 0x000010071e00b986 */ /* 0x0001e2000c10110e */
[----:B------:R-:W-:-:S03]  /*21260*/  ISETP.LT.OR P3, PT, R0, 0x19, !P1 ;  /* 0x000000190000780c */ /* 0x000fc60004f61670 */
[----:B------:R1:W-:Y:S01]  /*21270*/  @!P2 STG.E.U8 desc[UR14][R30.64+0x11], R9 ;  /* 0x000011091e00a986 */ /* 0x0003e2000c10110e */
[----:B------:R-:W-:Y:S02]  /*21280*/  ISETP.LT.OR P2, PT, R0, 0x1a, !P1 ;  /* 0x0000001a0000780c */ /* 0x000fe40004f41670 */
[----:B0-----:R-:W-:Y:S02]  /*21290*/  F2FP.SATFINITE.E4M3.F32.PACK_AB_MERGE_C R7, RZ, R2, RZ ;  /* 0x00000002ff07723e */ /* 0x001fe400048070ff */
[----:B-1----:R-:W-:Y:S01]  /*212a0*/  F2FP.SATFINITE.E4M3.F32.PACK_AB_MERGE_C R9, RZ, R3, RZ ;  /* 0x00000003ff09723e */ /* 0x002fe200048070ff */
[----:B------:R-:W-:Y:S02]  /*212b0*/  FMUL R2, R41, UR20 ;  /* 0x0000001429027c20 */ /* 0x000fe40008400000 */
[----:B------:R-:W5:Y:S01]  /*212c0*/  LDL.LU R41, [R1+0x2b0] ;  /* 0x0002b00001297983 */ /* 0x000f620000300800 */
[----:B------:R-:W-:-:S03]  /*212d0*/  F2FP.SATFINITE.E4M3.F32.PACK_AB_MERGE_C R13, RZ, R4, RZ ;  /* 0x00000004ff0d723e */ /* 0x000fc600048070ff */
[----:B------:R0:W-:Y:S01]  /*212e0*/  @!P6 STG.E.U8 desc[UR14][R28.64+0x11], R7 ;  /* 0x000011071c00e986 */ /* 0x0001e2000c10110e */
[----:B------:R-:W-:-:S03]  /*212f0*/  FMUL R3, R39, UR20 ;  /* 0x0000001427037c20 */ /* 0x000fc60008400000 */
[----:B------:R-:W5:Y:S01]  /*21300*/  LDL.LU R39, [R1+0x2b4] ;  /* 0x0002b40001277983 */ /* 0x000f620000300800 */
[----:B------:R-:W-:Y:S02]  /*21310*/  ISETP.LT.OR P6, PT, R0, 0x1a, !P0 ;  /* 0x0000001a0000780c */ /* 0x000fe400047c1670 */
[----:B0-----:R-:W-:Y:S01]  /*21320*/  F2FP.SATFINITE.E4M3.F32.PACK_AB_MERGE_C R7, RZ, R2, RZ ;  /* 0x00000002ff07723e */ /* 0x001fe200048070ff */
[----:B------:R-:W-:Y:S04]  /*21330*/  @!P5 STG.E.U8 desc[UR14][R28.64+0x10], R11 ;  /* 0x0000100b1c00d986 */ /* 0x000fe8000c10110e */
[----:B------:R0:W-:Y:S04]  /*21340*/  @!P3 STG.E.U8 desc[UR14][R30.64+0x18], R9 ;  /* 0x000018091e00b986 */ /* 0x0001e8000c10110e */
[----:B------:R1:W-:Y:S01]  /*21350*/  @!P2 STG.E.U8 desc[UR14][R30.64+0x19], R13 ;  /* 0x0000190d1e00a986 */ /* 0x0003e2000c10110e */
[----:B0-----:R-:W-:-:S03]  /*21360*/  F2FP.SATFINITE.E4M3.F32.PACK_AB_MERGE_C R9, RZ, R3, RZ ;  /* 0x00000003ff09723e */ /* 0x001fc600048070ff */
[----:B------:R0:W-:Y:S01]  /*21370*/  @!P6 STG.E.U8 desc[UR14][R28.64+0x19], R7 ;  /* 0x000019071c00e986 */ /* 0x0001e2000c10110e */
[----:B----4-:R-:W-:-:S03]  /*21380*/  FMUL R4, R38, UR20 ;  /* 0x0000001426047c20 */ /* 0x010fc60008400000 */
[----:B------:R-:W4:Y:S02]  /*21390*/  LDL.LU R38, [R1+0x2b8] ;  /* 0x0002b80001267983 */ /* 0x000f240000300800 */
[----:B------:R-:W-:Y:S01]  /*213a0*/  F2FP.SATFINITE.E4M3.F32.PACK_AB_MERGE_C R11, RZ, R4, RZ ;  /* 0x00000004ff0b723e */ /* 0x000fe200048070ff */
[----:B------:R-:W-:Y:S02]  /*213b0*/  FMUL R2, R37, UR20 ;  /* 0x0000001425027c20 */ /* 0x000fe40008400000 */
[----:B------:R-:W4:Y:S03]  /*213c0*/  LDL.LU R37, [R1+0x2bc] ;  /* 0x0002bc0001257983 */ /* 0x000f260000300800 */
[----:B-1----:R-:W-:Y:S01]  /*213d0*/  F2FP.SATFINITE.E4M3.F32.PACK_AB_MERGE_C R13, RZ, R2, RZ ;  /* 0x00000002ff0d723e */ /* 0x002fe200048070ff */
[----:B--2---:R-:W-:Y:S02]  /*213e0*/  FMUL R3, R36, UR20 ;  /* 0x0000001424037c20 */ /* 0x004fe40008400000 */
[----:B------:R-:W2:Y:S01]  /*213f0*/  LDL.LU R36, [R1+0x2c0] ;  /* 0x0002c00001247983 */ /* 0x000ea20000300800 */
[----:B---3--:R-:W-:-:S03]  /*21400*/  FMUL R2, R35, UR20 ;  /* 0x0000001423027c20 */ /* 0x008fc60008400000 */
[----:B------:R-:W3:Y:S02]  /*21410*/  LDL.LU R35, [R1+0x2c4] ;  /* 0x0002c40001237983 */ /* 0x000ee40000300800 */
[----:B0-----:R-:W-:Y:S01]  /*21420*/  F2FP.SATFINITE.E4M3.F32.PACK_AB_MERGE_C R7, RZ, R2, RZ ;  /* 0x00000002ff07723e */ /* 0x001fe200048070ff */
[----:B-----5:R-:W-:Y:S02]  /*21430*/  FMUL R4, R33, UR20 ;  /* 0x0000001421047c20 */ /* 0x020fe40008400000 */
[----:B------:R-:W5:Y:S01]  /*21440*/  LDL.LU R33, [R1+0x2c8] ;  /* 0x0002c80001217983 */ /* 0x000f620000300800 */
[----:B------:R-:W-:-:S03]  /*21450*/  FMUL R2, R32, UR20 ;  /* 0x0000001420027c20 */ /* 0x000fc60008400000 */
[----:B------:R-:W5:Y:S01]  /*21460*/  LDL.LU R32, [R1+0x2cc] ;  /* 0x0002cc0001207983 */ /* 0x000f620000300800 */
[C---:B------:R-:W-:Y:S02]  /*21470*/  ISETP.LT.OR P5, PT, R0.reuse, 0x19, !P0 ;  /* 0x000000190000780c */ /* 0x040fe400047a1670 */
[C---:B------:R-:W-:Y:S02]  /*21480*/  ISETP.LT.OR P3, PT, R0.reuse, 0x21, !P1 ;  /* 0x000000210000780c */ /* 0x040fe40004f61670 */
[C---:B------:R-:W-:Y:S02]  /*21490*/  ISETP.LT.OR P2, PT, R0.reuse, 0x22, !P1 ;  /* 0x000000220000780c */ /* 0x040fe40004f41670 */
[----:B------:R-:W-:Y:S02]  /*214a0*/  F2FP.SATFINITE.E4M3.F32.PACK_AB_MERGE_C R5, RZ, R5, RZ ;  /* 0x00000005ff05723e */ /* 0x000fe400048070ff */
[----:B------:R-:W-:-:S05]  /*214b0*/  ISETP.LT.OR P6, PT, R0, 0x22, !P0 ;  /* 0x000000220000780c */ /* 0x000fca00047c1670 */
[----:B------:R0:W-:Y:S01]  /*214c0*/  @!P5 STG.E.U8 desc[UR14][R28.64+0x18], R5 ;  /* 0x000018051c00d986 */ /* 0x0001e2000c10110e */
[----:B------:R-:W-:-:S03]  /*214d0*/  ISETP.LT.OR P5, PT, R0, 0x21, !P0 ;  /* 0x000000210000780c */ /* 0x000fc600047a1670 */
[----:B------:R-:W-:Y:S01]  /*214e0*/  @!P3 STG.E.U8 desc[UR14][R30.64+0x20], R9 ;  /* 0x000020091e00b986 */ /* 0x000fe2000c10110e */
        /* <DEDUP_REMOVED lines=8> */
[----:B------:R-:W-:Y:S01]  /*21570*/  @!P6 STG.E.U8 desc[UR14][R28.64+0x21], R5 ;  /* 0x000021051c00e986 */ /* 0x000fe2000c10110e */
[----:B------:R-:W-:-:S03]  /*21580*/  FMUL R3, R39, UR20 ;  /* 0x0000001427037c20 */ /* 0x000fc60008400000 */
[----:B------:R-:W5:Y:S01]  /*21590*/  LDL.LU R39, [R1+0x2d4] ;  /* 0x0002d40001277983 */ /* 0x000f620000300800 */
[----:B------:R-:W-:-:S03]  /*215a0*/  ISETP.LT.OR P6, PT, R0, 0x2a, !P0 ;  /* 0x0000002a0000780c */ /* 0x000fc600047c1670 */
[----:B------:R-:W-:Y:S04]  /*215b0*/  @!P5 STG.E.U8 desc[UR14][R28.64+0x20], R13 ;  /* 0x0000200d1c00d986 */ /* 0x000fe8000c10110e */
[----:B------:R0:W-:Y:S04]  /*215c0*/  @!P3 STG.E.U8 desc[UR14][R30.64+0x28], R7 ;  /* 0x000028071e00b986 */ /* 0x0001e8000c10110e */
[----:B------:R1:W-:Y:S01]  /*215d0*/  @!P2 STG.E.U8 desc[UR14][R30.64+0x29], R9 ;  /* 0x000029091e00a986 */ /* 0x0003e2000c10110e */
[----:B0-----:R-:W-:Y:S02]  /*215e0*/  F2FP.SATFINITE.E4M3.F32.PACK_AB_MERGE_C R7, RZ, R2, RZ ;  /* 0x00000002ff07723e */ /* 0x001fe400048070ff */
[----:B-1----:R-:W-:-:S03]  /*215f0*/  F2FP.SATFINITE.E4M3.F32.PACK_AB_MERGE_C R9, RZ, R3, RZ ;  /* 0x00000003ff09723e */ /* 0x002fc600048070ff */
[----:B------:R0:W-:Y:S01]  /*21600*/  @!P6 STG.E.U8 desc[UR14][R28.64+0x29], R7 ;  /* 0x000029071c00e986 */ /* 0x0001e2000c10110e */
[----:B----4-:R-:W-:-:S03]  /*21610*/  FMUL R4, R38, UR20 ;  /* 0x0000001426047c20 */ /* 0x010fc60008400000 */
[----:B------:R-:W4:Y:S02]  /*21620*/  LDL.LU R38, [R1+0x2d8] ;  /* 0x0002d80001267983 */ /* 0x000f240000300800 */
[----:B------:R-:W-:Y:S01]  /*21630*/  F2FP.SATFINITE.E4M3.F32.PACK_AB_MERGE_C R13, RZ, R4, RZ ;  /* 0x00000004ff0d723e */ /* 0x000fe200048070ff */
        /* <DEDUP_REMOVED lines=21> */
[----:B------:R-:W-:Y:S02]  /*21790*/  F2FP.SATFINITE.E4M3.F32.PACK_AB_MERGE_C R5, RZ, R5, RZ ;  /* 0x00000005ff05723e */ /* 0x000fe400048070ff */
        /* <DEDUP_REMOVED lines=204> */
[----:B------:R-:W-:Y:S01]  /*22460*/  F2FP.SATFINITE.E4M3.F32.PACK_AB_MERGE_C R9, RZ, R4, RZ ;  /* 0x00000004ff09723e */ /* 0x000fe200048070ff */
[----:B------:R-:W-:-:S02]  /*22470*/  FMUL R3, R39, UR20 ;  /* 0x0000001427037c20 */ /* 0x000fc40008400000 */
[----:B------:R-:W5:Y:S04]  /*22480*/  LDL.LU R39, [R1+0x394] ;  /* 0x0003940001277983 */ /* 0x000f680000300800 */
[----:B------:R-:W-:Y:S04]  /*22490*/  @!P6 STG.E.U8 desc[UR14][R28.64+0x81], R5 ;  /* 0x000081051c00e986 */ /* 0x000fe8000c10110e */
[----:B------:R-:W-:Y:S04]  /*224a0*/  @!P5 STG.E.U8 desc[UR14][R28.64+0x80], R13 ;  /* 0x0000800d1c00d986 */ /* 0x000fe8000c10110e */
[----:B------:R0:W-:Y:S04]  /*224b0*/  @!P3 STG.E.U8 desc[UR14][R30.64+0x88], R7 ;  /* 0x000088071e00b986 */ /* 0x0001e8000c10110e */
[----:B------:R1:W-:Y:S01]  /*224c0*/  @!P2 STG.E.U8 desc[UR14][R30.64+0x89], R9 ;  /* 0x000089091e00a986 */ /* 0x0003e2000c10110e */
[----:B0-----:R-:W-:-:S02]  /*224d0*/  F2FP.SATFINITE.E4M3.F32.PACK_AB_MERGE_C R7, RZ, R2, RZ ;  /* 0x00000002ff07723e */ /* 0x001fc400048070ff */
[----:B-1----:R-:W-:Y:S01]  /*224e0*/  F2FP.SATFINITE.E4M3.F32.PACK_AB_MERGE_C R9, RZ, R3, RZ ;  /* 0x00000003ff09723e */ /* 0x002fe200048070ff */
[----:B----4-:R-:W-:Y:S02]  /*224f0*/  FMUL R4, R38, UR20 ;  /* 0x0000001426047c20 */ /* 0x010fe40008400000 */
[----:B------:R-:W4:Y:S03]  /*22500*/  LDL.LU R38, [R1+0x398] ;  /* 0x0003980001267983 */ /* 0x000f260000300800 */
[----:B------:R-:W-:Y:S01]  /*22510*/  F2FP.SATFINITE.E4M3.F32.PACK_AB_MERGE_C R13, RZ, R4, RZ ;  /* 0x00000004ff0d723e */ /* 0x000fe200048070ff */
[----:B------:R-:W-:Y:S02]  /*22520*/  FMUL R5, R37, UR20 ;  /* 0x0000001425057c20 */ /* 0x000fe40008400000 */
[----:B------:R-:W4:Y:S01]  /*22530*/  LDL.LU R37, [R1+0x39c] ;  /* 0x00039c0001257983 */ /* 0x000f220000300800 */
[----:B--2---:R-:W-:-:S03]  /*22540*/  FMUL R2, R36, UR20 ;  /* 0x0000001424027c20 */ /* 0x004fc60008400000 */
[----:B------:R-:W2:Y:S01]  /*22550*/  LDL.LU R36, [R1+0x3a0] ;  /* 0x0003a00001247983 */ /* 0x000ea20000300800 */
[----:B---3--:R-:W-:-:S03]  /*22560*/  FMUL R3, R35, UR20 ;  /* 0x0000001423037c20 */ /* 0x008fc60008400000 */
[----:B------:R-:W3:Y:S01]  /*22570*/  LDL.LU R35, [R1+0x3a4] ;  /* 0x0003a40001237983 */ /* 0x000ee20000300800 */
[----:B------:R-:W-:Y:S01]  /*22580*/  F2FP.SATFINITE.E4M3.F32.PACK_AB_MERGE_C R15, RZ, R5, RZ ;  /* 0x00000005ff0f723e */ /* 0x000fe200048070ff */
        /* <DEDUP_REMOVED lines=10> */
[----:B------:R-:W-:Y:S01]  /*22630*/  @!P5 STG.E.U8 desc[UR14][R28.64+0x88], R11 ;  /* 0x0000880b1c00d986 */ /* 0x000fe2000c10110e */
[----:B------:R-:W-:-:S03]  /*22640*/  ISETP.LT.OR P5, PT, R0, 0x91, !P0 ;  /* 0x000000910000780c */ /* 0x000fc600047a1670 */
[----:B------:R1:W-:Y:S01]  /*22650*/  @!P3 STG.E.U8 desc[UR14][R30.64+0x90], R9 ;  /* 0x000090091e00b986 */ /* 0x0003e2000c10110e */
[C---:B------:R-:W-:Y:S02]  /*22660*/  ISETP.LT.OR P3, PT, R0.reuse, 0x99, !P1 ;  /* 0x000000990000780c */ /* 0x040fe40004f61670 */
[----:B0-----:R-:W-:Y:S01]  /*22670*/  F2FP.SATFINITE.E4M3.F32.PACK_AB_MERGE_C R7, RZ, R2, RZ ;  /* 0x00000002ff07723e */ /* 0x001fe200048070ff */
[----:B------:R-:W-:Y:S01]  /*22680*/  @!P2 STG.E.U8 desc[UR14][R30.64+0x91], R13 ;  /* 0x0000910d1e00a986 */ /* 0x000fe2000c10110e */
[----:B------:R-:W-:Y:S02]  /*22690*/  ISETP.LT.OR P2, PT, R0, 0x9a, !P1 ;  /* 0x0000009a0000780c */ /* 0x000fe40004f41670 */
        /* <DEDUP_REMOVED lines=86> */
[----:B------:R-:W-:Y:S01]  /*22c00*/  FMUL R2, R39, UR20 ;  /* 0x0000001427027c20 */ /* 0x000fe20008400000 */
[----:B------:R-:W-:Y:S02]  /*22c10*/  ISETP.LT.OR P6, PT, R0, 0xba, !P0 ;  /* 0x000000ba0000780c */ /* 0x000fe400047c1670 */
[----:B------:R-:W5:Y:S02]  /*22c20*/  LDL.LU R39, [R1+0x3f4] ;  /* 0x0003f40001277983 */ /* 0x000f640000300800 */
[----:B0-----:R-:W-:Y:S02]  /*22c30*/  F2FP.SATFINITE.E4M3.F32.PACK_AB_MERGE_C R7, RZ, R2, RZ ;  /* 0x00000002ff07723e */ /* 0x001fe400048070ff */
        /* <DEDUP_REMOVED lines=28> */
[C---:B------:R-:W-:Y:S02]  /*22e00*/  ISETP.LT.OR P2, PT, R0.reuse, 0xca, !P1 ;  /* 0x000000ca0000780c */ /* 0x040fe40004f41670 */
[----:B0-----:R-:W-:Y:S02]  /*22e10*/  F2FP.SATFINITE.E4M3.F32.PACK_AB_MERGE_C R7, RZ, R2, RZ ;  /* 0x00000002ff07723e */ /* 0x001fe400048070ff */
[----:B-1----:R-:W-:Y:S01]  /*22e20*/  F2FP.SATFINITE.E4M3.F32.PACK_AB_MERGE_C R9, RZ, R3, RZ ;  /* 0x00000003ff09723e */ /* 0x002fe200048070ff */
[----:B------:R-:W-:Y:S02]  /*22e30*/  FMUL R2, R41, UR20 ;  /* 0x0000001429027c20 */ /* 0x000fe40008400000 */
[----:B------:R0:W-:Y:S01]  /*22e40*/  @!P6 STG.E.U8 desc[UR14][R28.64+0xc1], R7 ;  /* 0x0000c1071c00e986 */ /* 0x0001e2000c10110e */
[----:B------:R-:W-:-:S03]  /*22e50*/  ISETP.LT.OR P6, PT, R0, 0xca, !P0 ;  /* 0x000000ca0000780c */ /* 0x000fc600047c1670 */
[----:B------:R-:W5:Y:S01]  /*22e60*/  LDL.LU R41, [R1+0x410] ;  /* 0x0004100001297983 */ /* 0x000f620000300800 */
[----:B------:R-:W-:Y:S01]  /*22e70*/  F2FP.SATFINITE.E4M3.F32.PACK_AB_MERGE_C R13, RZ, R4, RZ ;  /* 0x00000004ff0d723e */ /* 0x000fe200048070ff */
[----:B------:R-:W-:Y:S02]  /*22e80*/  FMUL R3, R39, UR20 ;  /* 0x0000001427037c20 */ /* 0x000fe40008400000 */
[----:B------:R-:W5:Y:S01]  /*22e90*/  LDL.LU R39, [R1+0x414] ;  /* 0x0004140001277983 */ /* 0x000f620000300800 */
[----:B0-----:R-:W-:-:S03]  /*22ea0*/  F2FP.SATFINITE.E4M3.F32.PACK_AB_MERGE_C R7, RZ, R2, RZ ;  /* 0x00000002ff07723e */ /* 0x001fc600048070ff */
        /* <DEDUP_REMOVED lines=21> */
[C---:B------:R-:W-:Y:S01]  /*23000*/  ISETP.LT.OR P3, PT, R0.reuse, 0xd1, !P1 ;  /* 0x000000d10000780c */ /* 0x040fe20004f61670 */
[----:B------:R-:W5:Y:S01]  /*23010*/  LDL.LU R42, [R1+0x430] ;  /* 0x00043000012a7983 */ /* 0x000f620000300800 */
[C---:B------:R-:W-:Y:S02]  /*23020*/  ISETP.LT.OR P2, PT, R0.reuse, 0xd2, !P1 ;  /* 0x000000d20000780c */ /* 0x040fe40004f41670 */
[----:B------:R-:W-:Y:S02]  /*23030*/  ISETP.LT.OR P6, PT, R0, 0xd2, !P0 ;  /* 0x000000d20000780c */ /* 0x000fe400047c1670 */
[----:B------:R-:W-:-:S05]  /*23040*/  F2FP.SATFINITE.E4M3.F32.PACK_AB_MERGE_C R5, RZ, R5, RZ ;  /* 0x00000005ff05723e */ /* 0x000fca00048070ff */
[----:B------:R0:W-:Y:S01]  /*23050*/  @!P5 STG.E.U8 desc[UR14][R28.64+0xc8], R5 ;  /* 0x0000c8051c00d986 */ /* 0x0001e2000c10110e */
[----:B------:R-:W-:-:S03]  /*23060*/  ISETP.LT.OR P5, PT, R0, 0xd1, !P0 ;  /* 0x000000d10000780c */ /* 0x000fc600047a1670 */
[----:B------:R-:W-:Y:S01]  /*23070*/  @!P3 STG.E.U8 desc[UR14][R30.64+0xd0], R9 ;  /* 0x0000d0091e00b986 */ /* 0x000fe2000c10110e */
[----:B------:R-:W-:-:S03]  /*23080*/  ISETP.LT.OR P3, PT, R0, 0xd9, !P1 ;  /* 0x000000d90000780c */ /* 0x000fc60004f61670 */
[----:B------:R1:W-:Y:S01]  /*23090*/  @!P2 STG.E.U8 desc[UR14][R30.64+0xd1], R11 ;  /* 0x0000d10b1e00a986 */ /* 0x0003e2000c10110e */
[----:B0-----:R-:W-:Y:S02]  /*230a0*/  F2FP.SATFINITE.E4M3.F32.PACK_AB_MERGE_C R5, RZ, R3, RZ ;  /* 0x00000003ff05723e */ /* 0x001fe400048070ff */
[----:B------:R-:W-:-:S03]  /*230b0*/  ISETP.LT.OR P2, PT, R0, 0xda, !P1 ;  /* 0x000000da0000780c */ /* 0x000fc60004f41670 */
[----:B------:R-:W-:Y:S01]  /*230c0*/  @!P6 STG.E.U8 desc[UR14][R28.64+0xd1], R5 ;  /* 0x0000d1051c00e986 */ /* 0x000fe2000c10110e */
[----:B-1----:R-:W-:Y:S02]  /*230d0*/  F2FP.SATFINITE.E4M3.F32.PACK_AB_MERGE_C R11, RZ, R2, RZ ;  /* 0x00000002ff0b723e */ /* 0x002fe400048070ff */
[----:B------:R-:W-:Y:S01]  /*230e0*/  ISETP.LT.OR P6, PT, R0, 0xda, !P0 ;  /* 0x000000da0000780c */ /* 0x000fe200047c1670 */
[----:B------:R-:W-:Y:S02]  /*230f0*/  FMUL R2, R41, UR20 ;  /* 0x0000001429027c20 */ /* 0x000fe40008400000 */
[----:B------:R-:W5:Y:S01]  /*23100*/  LDL.LU R41, [R1+0x434] ;  /* 0x0004340001297983 */ /* 0x000f620000300800 */
[----:B------:R-:W-:-:S03]  /*23110*/  FMUL R3, R39, UR20 ;  /* 0x0000001427037c20 */ /* 0x000fc60008400000 */
[----:B------:R-:W5:Y:S01]  /*23120*/  LDL.LU R39, [R1+0x438] ;  /* 0x0004380001277983 */ /* 0x000f620000300800 */
[----:B------:R-:W-:-:S03]  /*23130*/  F2FP.SATFINITE.E4M3.F32.PACK_AB_MERGE_C R9, RZ, R4, RZ ;  /* 0x00000004ff09723e */ /* 0x000fc600048070ff */
        /* <DEDUP_REMOVED lines=12> */
[----:B------:R-:W2:Y:S02]  /*23200*/  LDL.LU R36, [R1+0x444] ;  /* 0x0004440001247983 */ /* 0x000ea40000300800 */
[----:B0-----:R-:W-:Y:S01]  /*23210*/  F2FP.SATFINITE.E4M3.F32.PACK_AB_MERGE_C R7, RZ, R2, RZ ;  /* 0x00000002ff07723e */ /* 0x001fe200048070ff */
[----:B---3--:R-:W-:Y:S02]  /*23220*/  FMUL R3, R35, UR20 ;  /* 0x0000001423037c20 */ /* 0x008fe40008400000 */
[----:B------:R-:W3:Y:S01]  /*23230*/  LDL.LU R35, [R1+0x448] ;  /* 0x0004480001237983 */ /* 0x000ee20000300800 */
[----:B-----5:R-:W-:-:S03]  /*23240*/  FMUL R4, R33, UR20 ;  /* 0x0000001421047c20 */ /* 0x020fc60008400000 */
        /* <DEDUP_REMOVED lines=13> */
[----:B------:R-:W-:Y:S02]  /*23320*/  F2FP.SATFINITE.E4M3.F32.PACK_AB_MERGE_C R5, RZ, R5, RZ ;  /* 0x00000005ff05723e */ /* 0x000fe400048070ff */
[----:B0-----:R-:W-:Y:S01]  /*23330*/  F2FP.SATFINITE.E4M3.F32.PACK_AB_MERGE_C R11, RZ, R4, RZ ;  /* 0x00000004ff0b723e */ /* 0x001fe200048070ff */
[----:B------:R0:W-:Y:S01]  /*23340*/  @!P6 STG.E.U8 desc[UR14][R28.64+0xe1], R7 ;  /* 0x0000e1071c00e986 */ /* 0x0001e2000c10110e */
[C---:B------:R-:W-:Y:S02]  /*23350*/  ISETP.LT.OR P6, PT, R0.reuse, 0xea, !P0 ;  /* 0x000000ea0000780c */ /* 0x040fe400047c1670 */
[----:B-1----:R-:W-:Y:S01]  /*23360*/  F2FP.SATFINITE.E4M3.F32.PACK_AB_MERGE_C R9, RZ, R3, RZ ;  /* 0x00000003ff09723e */ /* 0x002fe200048070ff */
[----:B------:R1:W-:Y:S01]  /*23370*/  @!P5 STG.E.U8 desc[UR14][R28.64+0xe0], R5 ;  /* 0x0000e0051c00d986 */ /* 0x0003e2000c10110e */
[----:B------:R-:W-:-:S03]  /*23380*/  ISETP.LT.OR P5, PT, R0, 0xe9, !P0 ;  /* 0x000000e90000780c */ /* 0x000fc600047a1670 */
[----:B------:R-:W-:Y:S01]  /*23390*/  @!P2 STG.E.U8 desc[UR14][R30.64+0xe9], R11 ;  /* 0x0000e90b1e00a986 */ /* 0x000fe2000c10110e */
[----:B------:R-:W-:Y:S01]  /*233a0*/  ISETP.LT.OR P2, PT, R0, 0xf2, !P1 ;  /* 0x000000f20000780c */ /* 0x000fe20004f41670 */
[----:B------:R-:W-:Y:S02]  /*233b0*/  FMUL R3, R42, UR20 ;  /* 0x000000142a037c20 */ /* 0x000fe40008400000 */
[----:B------:R4:W-:Y:S01]  /*233c0*/  @!P3 STG.E.U8 desc[UR14][R30.64+0xe8], R9 ;  /* 0x0000e8091e00b986 */ /* 0x0009e2000c10110e */
[----:B------:R-:W-:Y:S01]  /*233d0*/  ISETP.LT.OR P3, PT, R0, 0xf1, !P1 ;  /* 0x000000f10000780c */ /* 0x000fe20004f61670 */
[----:B------:R-:W-:Y:S01]  /*233e0*/  FMUL R4, R39, UR20 ;  /* 0x0000001427047c20 */ /* 0x000fe20008400000 */
[----:B------:R-:W-:Y:S01]  /*233f0*/  F2FP.SATFINITE.E4M3.F32.PACK_AB_MERGE_C R13, RZ, R2, RZ ;  /* 0x00000002ff0d723e */ /* 0x000fe200048070ff */
[----:B------:R-:W-:Y:S01]  /*23400*/  FMUL R2, R41, UR20 ;  /* 0x0000001429027c20 */ /* 0x000fe20008400000 */
[----:B------:R-:W-:Y:S02]  /*23410*/  F2FP.SATFINITE.E4M3.F32.PACK_AB_MERGE_C R3, RZ, R3, RZ ;  /* 0x00000003ff03723e */ /* 0x000fe400048070ff */
[----:B0-----:R-:W-:-:S02]  /*23420*/  F2FP.SATFINITE.E4M3.F32.PACK_AB_MERGE_C R7, RZ, R4, RZ ;  /* 0x00000004ff07723e */ /* 0x001fc400048070ff */
[----:B-1----:R-:W-:Y:S01]  /*23430*/  F2FP.SATFINITE.E4M3.F32.PACK_AB_MERGE_C R5, RZ, R2, RZ ;  /* 0x00000002ff05723e */ /* 0x002fe200048070ff */
[----:B------:R-:W-:Y:S01]  /*23440*/  @!P5 STG.E.U8 desc[UR14][R28.64+0xe8], R13 ;  /* 0x0000e80d1c00d986 */ /* 0x000fe2000c10110e */
[----:B------:R-:W-:-:S03]  /*23450*/  ISETP.LT.OR P5, PT, R0, 0xf1, !P0 ;  /* 0x000000f10000780c */ /* 0x000fc600047a1670 */
[----:B------:R-:W-:Y:S01]  /*23460*/  @!P6 STG.E.U8 desc[UR14][R28.64+0xe9], R3 ;  /* 0x0000e9031c00e986 */ /* 0x000fe2000c10110e */
[----:B------:R-:W-:-:S03]  /*23470*/  ISETP.LT.OR P6, PT, R0, 0xf2, !P0 ;  /* 0x000000f20000780c */ /* 0x000fc600047c1670 */
[----:B------:R0:W-:Y:S01]  /*23480*/  @!P2 STG.E.U8 desc[UR14][R30.64+0xf1], R7 ;  /* 0x0000f1071e00a986 */ /* 0x0001e2000c10110e */
[C---:B------:R-:W-:Y:S02]  /*23490*/  ISETP.LT.OR P2, PT, R0.reuse, 0xf9, !P1 ;  /* 0x000000f90000780c */ /* 0x040fe40004f41670 */
[C---:B------:R-:W-:Y:S01]  /*234a0*/  ISETP.LT.OR P1, PT, R0.reuse, 0xfa, !P1 ;  /* 0x000000fa0000780c */ /* 0x040fe20004f21670 */
[----:B------:R1:W-:Y:S01]  /*234b0*/  @!P3 STG.E.U8 desc[UR14][R30.64+0xf0], R5 ;  /* 0x0000f0051e00b986 */ /* 0x0003e2000c10110e */
[C---:B------:R-:W-:Y:S02]  /*234c0*/  ISETP.LT.OR P3, PT, R0.reuse, 0xf9, !P0 ;  /* 0x000000f90000780c */ /* 0x040fe40004761670 */
[----:B------:R-:W-:Y:S01]  /*234d0*/  ISETP.LT.OR P0, PT, R0, 0xfa, !P0 ;  /* 0x000000fa0000780c */ /* 0x000fe20004701670 */
[----:B----4-:R-:W-:-:S05]  /*234e0*/  FMUL R2, R38, UR20 ;  /* 0x0000001426027c20 */ /* 0x010fca0008400000 */
[----:B------:R-:W-:-:S05]  /*234f0*/  F2FP.SATFINITE.E4M3.F32.PACK_AB_MERGE_C R9, RZ, R2, RZ ;  /* 0x00000002ff09723e */ /* 0x000fca00048070ff */
[----:B------:R4:W-:Y:S01]  /*23500*/  @!P5 STG.E.U8 desc[UR14][R28.64+0xf0], R9 ;  /* 0x0000f0091c00d986 */ /* 0x0009e2000c10110e */
[----:B------:R-:W-:Y:S01]  /*23510*/  FMUL R0, R37, UR20 ;  /* 0x0000001425007c20 */ /* 0x000fe20008400000 */
[----:B--2---:R-:W-:-:S04]  /*23520*/  FMUL R2, R36, UR20 ;  /* 0x0000001424027c20 */ /* 0x004fc80008400000 */
[----:B0-----:R-:W-:Y:S01]  /*23530*/  F2FP.SATFINITE.E4M3.F32.PACK_AB_MERGE_C R7, RZ, R0, RZ ;  /* 0x00000000ff07723e */ /* 0x001fe200048070ff */
[----:B---3--:R-:W-:Y:S01]  /*23540*/  FMUL R3, R35, UR20 ;  /* 0x0000001423037c20 */ /* 0x008fe20008400000 */
[----:B------:R-:W-:-:S04]  /*23550*/  F2FP.SATFINITE.E4M3.F32.PACK_AB_MERGE_C R11, RZ, R2, RZ ;  /* 0x00000002ff0b723e */ /* 0x000fc800048070ff */
[----:B------:R-:W-:Y:S01]  /*23560*/  F2FP.SATFINITE.E4M3.F32.PACK_AB_MERGE_C R3, RZ, R3, RZ ;  /* 0x00000003ff03723e */ /* 0x000fe200048070ff */
[----:B------:R4:W-:Y:S04]  /*23570*/  @!P6 STG.E.U8 desc[UR14][R28.64+0xf1], R7 ;  /* 0x0000f1071c00e986 */ /* 0x0009e8000c10110e */
[----:B------:R4:W-:Y:S04]  /*23580*/  @!P2 STG.E.U8 desc[UR14][R30.64+0xf8], R11 ;  /* 0x0000f80b1e00a986 */ /* 0x0009e8000c10110e */
[----:B------:R4:W-:Y:S01]  /*23590*/  @!P1 STG.E.U8 desc[UR14][R30.64+0xf9], R3 ;  /* 0x0000f9031e009986 */ /* 0x0009e2000c10110e */
[----:B-----5:R-:W-:Y:S01]  /*235a0*/  FMUL R4, R33, UR20 ;  /* 0x0000001421047c20 */ /* 0x020fe20008400000 */
[----:B-1----:R-:W-:-:S04]  /*235b0*/  FMUL R5, R32, UR20 ;  /* 0x0000001420057c20 */ /* 0x002fc80008400000 */
[----:B------:R-:W-:Y:S02]  /*235c0*/  F2FP.SATFINITE.E4M3.F32.PACK_AB_MERGE_C R13, RZ, R4, RZ ;  /* 0x00000004ff0d723e */ /* 0x000fe400048070ff */
[----:B------:R-:W-:-:S03]  /*235d0*/  F2FP.SATFINITE.E4M3.F32.PACK_AB_MERGE_C R5, RZ, R5, RZ ;  /* 0x00000005ff05723e */ /* 0x000fc600048070ff */
[----:B------:R4:W-:Y:S04]  /*235e0*/  @!P3 STG.E.U8 desc[UR14][R28.64+0xf8], R13 ;  /* 0x0000f80d1c00b986 */ /* 0x0009e8000c10110e */
[----:B------:R4:W-:Y:S02]  /*235f0*/  @!P0 STG.E.U8 desc[UR14][R28.64+0xf9], R5 ;  /* 0x0000f9051c008986 */ /* 0x0009e4000c10110e */
.L_x_551:
[----:B------:R-:W-:Y:S05]  /*23600*/  BSYNC B0 ;  /* 0x0000000000007941 */ /* 0x000fea0003800000 */
.L_x_37:
[----:B--2-4-:R-:W2:Y:S04]  /*23610*/  LDL.LU R3, [R1+0x45c] ;  /* 0x00045c0001037983 */ /* 0x014ea80000300800 */
[----:B------:R-:W2:Y:S01]  /*23620*/  LDL.LU R2, [R1+0x460] ;  /* 0x0004600001027983 */ /* 0x000ea20000300800 */
[----:B------:R-:W-:Y:S01]  /*23630*/  ULDC UR6, c[0x0][0xc] ;  /* 0x0000030000067ab9 */ /* 0x000fe20000000800 */
[----:B------:R-:W-:Y:S01]  /*23640*/  ULDC UR7, c[0x0][0x10] ;  /* 0x0000040000077ab9 */ /* 0x000fe20000000800 */
[----:B---3--:R-:W2:Y:S01]  /*23650*/  LDC R5, c[0x0][0x14] ;  /* 0x00000500ff057b82 */ /* 0x008ea20000000800 */
[----:B------:R-:W-:Y:S01]  /*23660*/  UIMAD.WIDE.U32 UR6, UR6, UR7, URZ ;  /* 0x00000007060672a5 */ /* 0x000fe2000f8e003f */
[----:B-----5:R-:W-:Y:S01]  /*23670*/  PRMT R0, RZ, 0x7610, R0 ;  /* 0x00007610ff007816 */ /* 0x020fe20000000000 */
[----:B------:R-:W-:-:S04]  /*23680*/  UMOV UR10, 0xffffffff ;  /* 0xffffffff000a7882 */ /* 0x000fc80000000000 */
[----:B--2---:R-:W-:-:S04]  /*23690*/  IMAD.WIDE.U32 R2, R5, UR6, R2 ;  /* 0x0000000605027c25 */ /* 0x004fc8000f8e0002 */
[----:B------:R-:W-:Y:S01]  /*236a0*/  IMAD R5, R5, UR7, RZ ;  /* 0x0000000705057c24 */ /* 0x000fe2000f8e02ff */
[----:B------:R-:W-:Y:S01]  /*236b0*/  ULDC.64 UR6, c[0x0][0x650] ;  /* 0x0001940000067ab9 */ /* 0x000fe20000000a00 */
[----:B------:R-:W-:Y:S01]  /*236c0*/  IMAD.MOV.U32 R11, RZ, RZ, R2 ;  /* 0x000000ffff0b7224 */ /* 0x000fe200078e0002 */
[----:B------:R-:W-:Y:S01]  /*236d0*/  ISETP.GE.U32.AND P0, PT, R2, UR6, PT ;  /* 0x0000000602007c0c */ /* 0x000fe2000bf06070 */
[----:B------:R-:W-:Y:S02]  /*236e0*/  IMAD.IADD R13, R3, 0x1, R5 ;  /* 0x00000001030d7824 */ /* 0x000fe400078e0205 */
[----:B------:R-:W-:-:S03]  /*236f0*/  IMAD.MOV.U32 R2, RZ, RZ, -0x1 ;  /* 0xffffffffff027424 */ /* 0x000fc600078e00ff */
[----:B------:R2:W-:Y:S01]  /*23700*/  STL [R1+0x45c], R13 ;  /* 0x00045c0d01007387 */ /* 0x0005e20000100800 */
[----:B------:R-:W-:-:S03]  /*23710*/  ISETP.GE.U32.AND.EX P0, PT, R13, UR7, PT, P0 ;  /* 0x000000070d007c0c */ /* 0x000fc6000bf06100 */
[----:B------:R2:W-:Y:S04]  /*23720*/  STL [R1+0x460], R11 ;  /* 0x0004600b01007387 */ /* 0x0005e80000100800 */
[----:B------:R2:W-:Y:S06]  /*23730*/  STL [R1+0x464], R2 ;  /* 0x0004640201007387 */ /* 0x0005ec0000100800 */
[----:B------:R-:W-:Y:S05]  /*23740*/  @P0 BRA `(.L_x_552) ;  /* 0x0000000400740947 */ /* 0x000fea0003800000 */
[----:B------:R-:W3:Y:S01]  /*23750*/  S2R R8, SR_CTAID.X ;  /* 0x0000000000087919 */ /* 0x000ee20000002500 */
[----:B------:R-:W-:Y:S01]  /*23760*/  ULDC.64 UR18, c[0x0][0x628] ;  /* 0x00018a0000127ab9 */ /* 0x000fe20000000a00 */
[----:B------:R-:W4:Y:S01]  /*23770*/  LDC R9, c[0x0][0x144] ;  /* 0x00005100ff097b82 */ /* 0x000f220000000800 */
[----:B------:R-:W-:Y:S01]  /*23780*/  ULDC UR6, c[0x0][0x150] ;  /* 0x0000540000067ab9 */ /* 0x000fe20000000800 */
[----:B------:R-:W1:Y:S01]  /*23790*/  S2R R12, SR_CTAID.Y ;  /* 0x00000000000c7919 */ /* 0x000e620000002600 */
[----:B------:R-:W-:Y:S01]  /*237a0*/  ISETP.NE.U32.AND P0, PT, RZ, UR18, PT ;  /* 0x00000012ff007c0c */ /* 0x000fe2000bf05070 */
[----:B------:R-:W-:Y:S01]  /*237b0*/  ULDC UR23, c[0x0][0x630] ;  /* 0x00018c0000177ab9 */ /* 0x000fe20000000800 */
[----:B------:R-:W-:Y:S02]  /*237c0*/  R2UR UR16, R11 ;  /* 0x000000000b1072ca */ /* 0x000fe400000e0000 */
[----:B------:R-:W-:Y:S01]  /*237d0*/  ISETP.NE.AND.EX P0, PT, RZ, UR19, PT, P0 ;  /* 0x00000013ff007c0c */ /* 0x000fe2000bf05300 */
[----:B0-----:R-:W0:Y:S01]  /*237e0*/  LDC.64 R6, c[0x0][0x620] ;  /* 0x00018800ff067b82 */ /* 0x001e220000000a00 */
[----:B------:R-:W-:-:S02]  /*237f0*/  R2UR UR17, R13 ;  /* 0x000000000d1172ca */ /* 0x000fc400000e0000 */
[----:B---3--:R-:W-:-:S05]  /*23800*/  I2FP.F32.U32 R0, R8 ;  /* 0x0000000800007245 */ /* 0x008fca0000201000 */
[----:B------:R-:W-:-:S06]  /*23810*/  FMUL R0, R0, UR6 ;  /* 0x0000000600007c20 */ /* 0x000fcc0008400000 */
[----:B------:R-:W3:Y:S01]  /*23820*/  F2I.U32.TRUNC.NTZ R0, R0 ;  /* 0x0000000000007305 */ /* 0x000ee2000020f000 */
[----:B-1----:R-:W-:Y:S05]  /*23830*/  @!P0 BRA `(.L_x_553) ;  /* 0x0000000000308947 */ /* 0x002fea0003800000 */
        /* <DEDUP_REMOVED lines=12> */
.L_x_553:
[----:B------:R-:W-:Y:S01]  /*23900*/  USHF.R.U64 UR10, UR16, UR23, UR17 ;  /* 0x00000017100a7299 */ /* 0x000fe20008001211 */
[----:B------:R-:W1:Y:S01]  /*23910*/  LDC.64 R20, c[0x0][0x640] ;  /* 0x00019000ff147b82 */ /* 0x000e620000000a00 */
[----:B------:R-:W-:Y:S01]  /*23920*/  USHF.R.U32.HI UR6, URZ, UR23, UR17 ;  /* 0x000000173f067299 */ /* 0x000fe20008011611 */
[----:B---3--:R-:W-:Y:S02]  /*23930*/  IMAD.MOV R10, RZ, RZ, -R0 ;  /* 0x000000ffff0a7224 */ /* 0x008fe400078e0a00 */
[----:B--2---:R-:W-:Y:S01]  /*23940*/  IMAD.MOV.U32 R2, RZ, RZ, R11 ;  /* 0x000000ffff027224 */ /* 0x004fe200078e000b */
[----:B------:R-:W-:Y:S01]  /*23950*/  IADD3 R5, P0, RZ, -UR10, RZ ;  /* 0x8000000aff057c10 */ /* 0x000fe2000ff1e0ff */
[----:B----4-:R-:W-:Y:S02]  /*23960*/  IMAD R17, R9, R10, R8 ;  /* 0x0000000a09117224 */ /* 0x010fe400078e0208 */
[----:B------:R-:W2:Y:S02]  /*23970*/  LDC R4, c[0x0][0x618] ;  /* 0x00018600ff047b82 */ /* 0x000ea40000000800 */
[----:B------:R-:W-:Y:S01]  /*23980*/  IMAD.X R3, RZ, RZ, ~UR6, P0 ;  /* 0x80000006ff037e24 */ /* 0x000fe200080e06ff */
[----:B------:R-:W-:-:S03]  /*23990*/  ULDC UR6, c[0x0][0x154] ;  /* 0x0000550000067ab9 */ /* 0x000fc60000000800 */
[-C--:B0-----:R-:W-:Y:S02]  /*239a0*/  IMAD R0, R3, R6.reuse, RZ ;  /* 0x0000000603007224 */ /* 0x081fe400078e02ff */
[----:B------:R-:W0:Y:S01]  /*239b0*/  LDC R14, c[0x0][0x608] ;  /* 0x00018200ff0e7b82 */ /* 0x000e220000000800 */
[----:B------:R-:W-:Y:S02]  /*239c0*/  IMAD.MOV.U32 R3, RZ, RZ, R13 ;  /* 0x000000ffff037224 */ /* 0x000fe400078e000d */
[----:B------:R-:W-:-:S05]  /*239d0*/  IMAD.WIDE.U32 R2, R5, R6, R2 ;  /* 0x0000000605027225 */ /* 0x000fca00078e0002 */
[----:B------:R-:W3:Y:S01]  /*239e0*/  LDC R18, c[0x0][0x658] ;  /* 0x00019600ff127b82 */ /* 0x000ee20000000800 */
[----:B------:R-:W-:Y:S01]  /*239f0*/  IMAD R5, R5, R7, R0 ;  /* 0x0000000705057224 */ /* 0x000fe200078e0200 */
[----:B------:R-:W-:Y:S01]  /*23a00*/  I2FP.F32.U32 R0, R12 ;  /* 0x0000000c00007245 */ /* 0x000fe20000201000 */
[----:B------:R-:W-:Y:S01]  /*23a10*/  IMAD.MOV.U32 R7, RZ, RZ, 0x1 ;  /* 0x00000001ff077424 */ /* 0x000fe200078e00ff */
[----:B-1----:R-:W-:Y:S01]  /*23a20*/  ISETP.NE.U32.AND P0, PT, R20, RZ, PT ;  /* 0x000000ff1400720c */ /* 0x002fe20003f05070 */
[----:B------:R-:W-:Y:S02]  /*23a30*/  IMAD.IADD R3, R3, 0x1, R5 ;  /* 0x0000000103037824 */ /* 0x000fe400078e0205 */
[----:B------:R-:W-:Y:S01]  /*23a40*/  FMUL R0, R0, UR6 ;  /* 0x0000000600007c20 */ /* 0x000fe20008400000 */
[----:B------:R-:W1:Y:S01]  /*23a50*/  LDC R15, c[0x0][0x148] ;  /* 0x00005200ff0f7b82 */ /* 0x000e620000000800 */
[----:B------:R-:W-:Y:S01]  /*23a60*/  ISETP.NE.AND.EX P0, PT, R21, RZ, PT, P0 ;  /* 0x000000ff1500720c */ /* 0x000fe20003f05300 */
[----:B------:R-:W-:Y:S01]  /*23a70*/  IMAD.MOV.U32 R5, RZ, RZ, -0x1 ;  /* 0xffffffffff057424 */ /* 0x000fe200078e00ff */
[-CC-:B--2---:R-:W-:Y:S01]  /*23a80*/  SHF.R.U64 R10, R2, R4.reuse, R3.reuse ;  /* 0x00000004020a7219 */ /* 0x184fe20000001203 */
[----:B------:R2:W4:Y:S01]  /*23a90*/  F2I.U32.TRUNC.NTZ R13, R0 ;  /* 0x00000000000d7305 */ /* 0x000522000020f000 */
[----:B------:R-:W-:-:S03]  /*23aa0*/  SHF.R.U32.HI R3, RZ, R4, R3 ;  /* 0x00000004ff037219 */ /* 0x000fc60000011603 */
[----:B------:R-:W1:Y:S01]  /*23ab0*/  LDC R16, c[0x0][0x600] ;  /* 0x00018000ff107b82 */ /* 0x000e620000000800 */
[-CC-:B0-----:R-:W-:Y:S02]  /*23ac0*/  SHF.R.U64 R8, R10, R14.reuse, R3.reuse ;  /* 0x0000000e0a087219 */ /* 0x181fe40000001203 */
[----:B------:R-:W-:-:S05]  /*23ad0*/  SHF.R.U32.HI R3, RZ, R14, R3 ;  /* 0x0000000eff037219 */ /* 0x000fca0000011603 */
[----:B------:R-:W0:Y:S01]  /*23ae0*/  LDC R22, c[0x0][0x648] ;  /* 0x00019200ff167b82 */ /* 0x000e220000000800 */
[-CC-:B---3--:R-:W-:Y:S02]  /*23af0*/  SHF.R.U64 R11, R8, R18.reuse, R3.reuse ;  /* 0x00000012080b7219 */ /* 0x188fe40000001203 */
[-C--:B------:R-:W-:Y:S02]  /*23b00*/  SHF.L.U32 R5, R5, R18.reuse, RZ ;  /* 0x0000001205057219 */ /* 0x080fe400000006ff */
[-C--:B------:R-:W-:Y:S01]  /*23b10*/  SHF.R.U32.HI R3, RZ, R18.reuse, R3 ;  /* 0x00000012ff037219 */ /* 0x080fe20000011603 */
[----:B------:R-:W-:Y:S01]  /*23b20*/  IMAD.MOV.U32 R2, RZ, RZ, R11 ;  /* 0x000000ffff027224 */ /* 0x000fe200078e000b */
[----:B------:R-:W-:Y:S01]  /*23b30*/  SHF.L.U32 R40, R7, R18, RZ ;  /* 0x0000001207287219 */ /* 0x000fe200000006ff */
[----:B------:R-:W3:Y:S01]  /*23b40*/  LDC R23, c[0x0][0x638] ;  /* 0x00018e00ff177b82 */ /* 0x000ee20000000800 */
[----:B------:R-:W-:-:S07]  /*23b50*/  LOP3.LUT R19, RZ, R5, RZ, 0x33, !PT ;  /* 0x00000005ff137212 */ /* 0x000fce00078e33ff */
[----:B------:R-:W0:Y:S01]  /*23b60*/  LDC R24, c[0x0][0x610] ;  /* 0x00018400ff187b82 */ /* 0x000e220000000800 */
[----:B--2-4-:R-:W-:Y:S05]  /*23b70*/  @!P0 BRA `(.L_x_554) ;  /* 0x0000000000288947 */ /* 0x014fea0003800000 */
[----:B------:R-:W2:Y:S02]  /*23b80*/  LDC R0, c[0x0][0x64c] ;  /* 0x00019300ff007b82 */ /* 0x000ea40000000800 */
[----:B--2---:R-:W-:-:S05]  /*23b90*/  IADD3 R7, P0, R11, R0, RZ ;  /* 0x000000000b077210 */ /* 0x004fca0007f1e0ff */
        /* <DEDUP_REMOVED lines=8> */
.L_x_554:
[----:B0-----:R-:W-:Y:S01]  /*23c20*/  SHF.R.U64 R0, R2, R22, R3 ;  /* 0x0000001602007219 */ /* 0x001fe20000001203 */
[----:B-1----:R-:W-:Y:S01]  /*23c30*/  VIADD R5, R16, 0xffffffff ;  /* 0xffffffff10057836 */ /* 0x002fe20000000000 */
[----:B------:R-:W-:Y:S01]  /*23c40*/  LOP3.LUT R3, R8, R19, RZ, 0xc0, !PT ;  /* 0x0000001308037212 */ /* 0x000fe200078ec0ff */
[----:B------:R-:W-:Y:S02]  /*23c50*/  IMAD.MOV R13, RZ, RZ, -R13 ;  /* 0x000000ffff0d7224 */ /* 0x000fe400078e0a0d */
[----:B------:R-:W-:Y:S02]  /*23c60*/  IMAD.MOV R2, RZ, RZ, -R0 ;  /* 0x000000ffff027224 */ /* 0x000fe400078e0a00 */
[----:B------:R-:W-:Y:S01]  /*23c70*/  IMAD R40, R40, R0, R3 ;  /* 0x0000000028287224 */ /* 0x000fe200078e0203 */
[----:B------:R-:W-:Y:S01]  /*23c80*/  LOP3.LUT R3, R10, R5, RZ, 0xc0, !PT ;  /* 0x000000050a037212 */ /* 0x000fe200078ec0ff */
[----:B------:R-:W-:Y:S02]  /*23c90*/  @P4 IMAD R17, R15, R13, R12 ;  /* 0x0000000d0f114224 */ /* 0x000fe400078e020c */
[----:B---3--:R-:W-:-:S02]  /*23ca0*/  IMAD R0, R2, R23, R11 ;  /* 0x0000001702007224 */ /* 0x008fc400078e020b */
[----:B------:R-:W-:Y:S02]  /*23cb0*/  IMAD.MOV.U32 R2, RZ, RZ, 0x1 ;  /* 0x00000001ff027424 */ /* 0x000fe400078e00ff */
[----:B------:R-:W-:Y:S02]  /*23cc0*/  IMAD R40, R40, R24, R17 ;  /* 0x0000001828287224 */ /* 0x000fe400078e0211 */
[----:B------:R-:W-:Y:S01]  /*23cd0*/  IMAD R3, R0, R16, R3 ;  /* 0x0000001000037224 */ /* 0x000fe200078e0203 */
[----:B------:R-:W-:-:S04]  /*23ce0*/  PRMT R0, R2, 0x7610, R0 ;  /* 0x0000761002007816 */ /* 0x000fc80000000000 */
[----:B------:R-:W-:Y:S02]  /*23cf0*/  SEL R2, R3, R40, !P4 ;  /* 0x0000002803027207 */ /* 0x000fe40006000000 */
[----:B------:R-:W-:-:S03]  /*23d00*/  SEL R40, R40, R3, !P4 ;  /* 0x0000000328287207 */ /* 0x000fc60006000000 */
[----:B------:R3:W-:Y:S04]  /*23d10*/  STL [R1+0x464], R2 ;  /* 0x0004640201007387 */ /* 0x0007e80000100800 */
.L_x_552:
[----:B------:R4:W-:Y:S01]  /*23d20*/  STL [R1+0x468], R40 ;  /* 0x0004682801007387 */ /* 0x0009e20000100800 */
[----:B------:R-:W-:-:S13]  /*23d30*/  LOP3.LUT P0, RZ, R0, 0xff, RZ, 0xc0, !PT ;  /* 0x000000ff00ff7812 */ /* 0x000fda000780c0ff */
[----:B----4-:R-:W-:Y:S05]  /*23d40*/  @P0 BRA `(.L_x_555) ;  /* 0xfffffdd400640947 */ /* 0x010fea000383ffff */
[----:B------:R-:W-:Y:S05]  /*23d50*/  EXIT ;  /* 0x000000000000794d */ /* 0x000fea0003800000 */
.L_x_7:
[----:B0-----:R-:W2:Y:S01]  /*23d60*/  LDL R16, [R1+0x460] ;  /* 0x0004600001107983 */ /* 0x001ea20000100800 */
[----:B------:R-:W-:-:S03]  /*23d70*/  ULDC.64 UR4, c[0x0][0x650] ;  /* 0x0001940000047ab9 */ /* 0x000fc60000000a00 */
[----:B------:R-:W3:Y:S01]  /*23d80*/  LDL R20, [R1+0x45c] ;  /* 0x00045c0001147983 */ /* 0x000ee20000100800 */
[----:B------:R-:W-:Y:S01]  /*23d90*/  PRMT R0, RZ, 0x7610, R0 ;  /* 0x00007610ff007816 */ /* 0x000fe20000000000 */
[----:B------:R-:W-:Y:S02]  /*23da0*/  IMAD.MOV.U32 R5, RZ, RZ, -0x1 ;  /* 0xffffffffff057424 */ /* 0x000fe400078e00ff */
[----:B------:R-:W-:Y:S02]  /*23db0*/  IMAD.MOV.U32 R4, RZ, RZ, -0x1 ;  /* 0xffffffffff047424 */ /* 0x000fe400078e00ff */
[----:B------:R-:W-:Y:S01]  /*23dc0*/  IMAD.MOV.U32 R10, RZ, RZ, -0x1 ;  /* 0xffffffffff0a7424 */ /* 0x000fe200078e00ff */
[----:B--2---:R-:W-:-:S04]  /*23dd0*/  ISETP.GE.U32.AND P0, PT, R16, UR4, PT ;  /* 0x0000000410007c0c */ /* 0x004fc8000bf06070 */
[----:B---3--:R-:W-:-:S13]  /*23de0*/  ISETP.GE.U32.AND.EX P0, PT, R20, UR5, PT, P0 ;  /* 0x0000000514007c0c */ /* 0x008fda000bf06100 */
[----:B------:R-:W-:Y:S05]  /*23df0*/  @P0 BRA `(.L_x_556) ;  /* 0x0000000400300947 */ /* 0x000fea0003800000 */
[----:B------:R-:W0:Y:S01]  /*23e00*/  LDC.64 R14, c[0x0][0x628] ;  /* 0x00018a00ff0e7b82 */ /* 0x000e220000000a00 */
[----:B------:R-:W-:Y:S02]  /*23e10*/  IMAD.MOV.U32 R8, RZ, RZ, R16 ;  /* 0x000000ffff087224 */ /* 0x000fe400078e0010 */
[----:B------:R-:W-:-:S05]  /*23e20*/  IMAD.MOV.U32 R9, RZ, RZ, R20 ;  /* 0x000000ffff097224 */ /* 0x000fca00078e0014 */
[----:B------:R-:W1:Y:S08]  /*23e30*/  LDC R10, c[0x0][0x630] ;  /* 0x00018c00ff0a7b82 */ /* 0x000e700000000800 */
[----:B------:R-:W2:Y:S01]  /*23e40*/  LDC.64 R18, c[0x0][0x620] ;  /* 0x00018800ff127b82 */ /* 0x000ea20000000a00 */
[----:B0-----:R-:W-:-:S04]  /*23e50*/  ISETP.NE.U32.AND P0, PT, R14, RZ, PT ;  /* 0x000000ff0e00720c */ /* 0x001fc80003f05070 */
[----:B------:R-:W-:-:S13]  /*23e60*/  ISETP.NE.AND.EX P0, PT, R15, RZ, PT, P0 ;  /* 0x000000ff0f00720c */ /* 0x000fda0003f05300 */
[----:B-12---:R-:W-:Y:S05]  /*23e70*/  @!P0 BRA `(.L_x_557) ;  /* 0x0000000000288947 */ /* 0x006fea0003800000 */
[----:B------:R-:W0:Y:S02]  /*23e80*/  LDC R0, c[0x0][0x634] ;  /* 0x00018d00ff007b82 */ /* 0x000e240000000800 */
[----:B0-----:R-:W-:-:S05]  /*23e90*/  IADD3 R9, P0, R16, R0, RZ ;  /* 0x0000000010097210 */ /* 0x001fca0007f1e0ff */
        /* <DEDUP_REMOVED lines=8> */
.L_x_557:
[----:B------:R-:W0:Y:S01]  /*23f20*/  LDC.64 R22, c[0x0][0x640] ;  /* 0x00019000ff167b82 */ /* 0x000e220000000a00 */
[-CC-:B------:R-:W-:Y:S01]  /*23f30*/  SHF.R.U64 R14, R8, R10.reuse, R9.reuse ;  /* 0x0000000a080e7219 */ /* 0x180fe20000001209 */
[----:B------:R-:W-:Y:S01]  /*23f40*/  IMAD.MOV.U32 R4, RZ, RZ, R16 ;  /* 0x000000ffff047224 */ /* 0x000fe200078e0010 */
[----:B------:R-:W-:Y:S01]  /*23f50*/  SHF.R.U32.HI R0, RZ, R10, R9 ;  /* 0x0000000aff007219 */ /* 0x000fe20000011609 */
[----:B------:R-:W-:Y:S01]  /*23f60*/  IMAD.MOV.U32 R24, RZ, RZ, 0x1 ;  /* 0x00000001ff187424 */ /* 0x000fe200078e00ff */
[----:B------:R-:W-:-:S03]  /*23f70*/  IADD3 R7, P0, RZ, -R14, RZ ;  /* 0x8000000eff077210 */ /* 0x000fc60007f1e0ff */
[----:B------:R-:W1:Y:S02]  /*23f80*/  LDC R6, c[0x0][0x618] ;  /* 0x00018600ff067b82 */ /* 0x000e640000000800 */
[----:B------:R-:W-:-:S04]  /*23f90*/  IMAD.X R5, RZ, RZ, ~R0, P0 ;  /* 0x000000ffff057224 */ /* 0x000fc800000e0e00 */
[-C--:B------:R-:W-:Y:S02]  /*23fa0*/  IMAD R0, R5, R18.reuse, RZ ;  /* 0x0000001205007224 */ /* 0x080fe400078e02ff */
[----:B------:R-:W2:Y:S01]  /*23fb0*/  LDC R8, c[0x0][0x608] ;  /* 0x00018200ff087b82 */ /* 0x000ea20000000800 */
[----:B------:R-:W-:Y:S02]  /*23fc0*/  IMAD.MOV.U32 R5, RZ, RZ, R20 ;  /* 0x000000ffff057224 */ /* 0x000fe400078e0014 */
[----:B------:R-:W-:-:S05]  /*23fd0*/  IMAD.WIDE.U32 R4, R7, R18, R4 ;  /* 0x0000001207047225 */ /* 0x000fca00078e0004 */
[----:B------:R-:W3:Y:S01]  /*23fe0*/  LDC R21, c[0x0][0x658] ;  /* 0x00019600ff157b82 */ /* 0x000ee20000000800 */
[----:B------:R-:W-:Y:S01]  /*23ff0*/  IMAD R7, R7, R19, R0 ;  /* 0x0000001307077224 */ /* 0x000fe200078e0200 */
[----:B0-----:R-:W-:-:S03]  /*24000*/  ISETP.NE.U32.AND P0, PT, R22, RZ, PT ;  /* 0x000000ff1600720c */ /* 0x001fc60003f05070 */
[----:B------:R-:W-:Y:S01]  /*24010*/  IMAD.IADD R5, R5, 0x1, R7 ;  /* 0x0000000105057824 */ /* 0x000fe200078e0207 */
[----:B------:R-:W-:Y:S02]  /*24020*/  ISETP.NE.AND.EX P0, PT, R23, RZ, PT, P0 ;  /* 0x000000ff1700720c */ /* 0x000fe40003f05300 */
[----:B------:R-:W0:Y:S02]  /*24030*/  LDC R16, c[0x0][0x600] ;  /* 0x00018000ff107b82 */ /* 0x000e240000000800 */
[-CC-:B-1----:R-:W-:Y:S01]  /*24040*/  SHF.R.U64 R10, R4, R6.reuse, R5.reuse ;  /* 0x00000006040a7219 */ /* 0x182fe20000001205 */
[----:B------:R-:W-:Y:S01]  /*24050*/  IMAD.MOV.U32 R4, RZ, RZ, -0x1 ;  /* 0xffffffffff047424 */ /* 0x000fe200078e00ff */
[----:B------:R-:W-:-:S04]  /*24060*/  SHF.R.U32.HI R5, RZ, R6, R5 ;  /* 0x00000006ff057219 */ /* 0x000fc80000011605 */
[----:B------:R-:W1:Y:S01]  /*24070*/  LDC R18, c[0x0][0x648] ;  /* 0x00019200ff127b82 */ /* 0x000e620000000800 */
[-CC-:B--2---:R-:W-:Y:S02]  /*24080*/  SHF.R.U64 R17, R10, R8.reuse, R5.reuse ;  /* 0x000000080a117219 */ /* 0x184fe40000001205 */
[----:B------:R-:W-:-:S05]  /*24090*/  SHF.R.U32.HI R0, RZ, R8, R5 ;  /* 0x00000008ff007219 */ /* 0x000fca0000011605 */
[----:B------:R-:W2:Y:S01]  /*240a0*/  LDC R20, c[0x0][0x638] ;  /* 0x00018e00ff147b82 */ /* 0x000ea20000000800 */
[-C--:B---3--:R-:W-:Y:S02]  /*240b0*/  SHF.L.U32 R4, R4, R21.reuse, RZ ;  /* 0x0000001504047219 */ /* 0x088fe400000006ff */
[-CC-:B------:R-:W-:Y:S02]  /*240c0*/  SHF.R.U64 R19, R17, R21.reuse, R0.reuse ;  /* 0x0000001511137219 */ /* 0x180fe40000001200 */
[----:B------:R-:W-:Y:S02]  /*240d0*/  LOP3.LUT R26, RZ, R4, RZ, 0x33, !PT ;  /* 0x00000004ff1a7212 */ /* 0x000fe400078e33ff */
[----:B------:R-:W-:Y:S01]  /*240e0*/  SHF.R.U32.HI R5, RZ, R21, R0 ;  /* 0x00000015ff057219 */ /* 0x000fe20000011600 */
[----:B------:R-:W3:Y:S01]  /*240f0*/  LDC R25, c[0x0][0x610] ;  /* 0x00018400ff197b82 */ /* 0x000ee20000000800 */
[----:B------:R-:W-:Y:S01]  /*24100*/  IMAD.MOV.U32 R4, RZ, RZ, R19 ;  /* 0x000000ffff047224 */ /* 0x000fe200078e0013 */
[----:B------:R-:W-:Y:S06]  /*24110*/  @!P0 BRA `(.L_x_558) ;  /* 0x0000000000288947 */ /* 0x000fec0003800000 */
        /* <DEDUP_REMOVED lines=10> */
.L_x_558:
[----:B-1----:R-:W-:Y:S01]  /*241c0*/  SHF.R.U64 R3, R4, R18, R5 ;  /* 0x0000001204037219 */ /* 0x002fe20000001205 */
[----:B0-----:R-:W-:Y:S01]  /*241d0*/  VIADD R5, R16, 0xffffffff ;  /* 0xffffffff10057836 */ /* 0x001fe20000000000 */
[----:B------:R-:W-:Y:S01]  /*241e0*/  SHF.L.U32 R24, R24, R21, RZ ;  /* 0x0000001518187219 */ /* 0x000fe200000006ff */
[----:B------:R-:W-:Y:S01]  /*241f0*/  @P4 IMAD R11, R13, R12, R2 ;  /* 0x0000000c0d0b4224 */ /* 0x000fe200078e0202 */
[----:B------:R-:W-:Y:S01]  /*24200*/  LOP3.LUT R0, R17, R26, RZ, 0xc0, !PT ;  /* 0x0000001a11007212 */ /* 0x000fe200078ec0ff */
[----:B------:R-:W-:-:S04]  /*24210*/  IMAD.MOV R4, RZ, RZ, -R3 ;  /* 0x000000ffff047224 */ /* 0x000fc800078e0a03 */
[----:B------:R-:W-:Y:S01]  /*24220*/  IMAD R2, R24, R3, R0 ;  /* 0x0000000318027224 */ /* 0x000fe200078e0200 */
[----:B------:R-:W-:Y:S01]  /*24230*/  LOP3.LUT R3, R10, R5, RZ, 0xc0, !PT ;  /* 0x000000050a037212 */ /* 0x000fe200078ec0ff */
[----:B--2---:R-:W-:Y:S02]  /*24240*/  IMAD R0, R4, R20, R19 ;  /* 0x0000001404007224 */ /* 0x004fe400078e0213 */
[----:B---3--:R-:W-:Y:S02]  /*24250*/  IMAD R5, R2, R25, R11 ;  /* 0x0000001902057224 */ /* 0x008fe400078e020b */
[----:B------:R-:W-:Y:S02]  /*24260*/  IMAD.MOV.U32 R4, RZ, RZ, 0x1 ;  /* 0x00000001ff047424 */ /* 0x000fe400078e00ff */
[----:B------:R-:W-:Y:S02]  /*24270*/  IMAD R2, R0, R16, R3 ;  /* 0x0000001000027224 */ /* 0x000fe400078e0203 */
[----:B------:R-:W-:Y:S01]  /*24280*/  IMAD.MOV.U32 R10, RZ, RZ, R14 ;  /* 0x000000ffff0a7224 */ /* 0x000fe200078e000e */
[----:B------:R-:W-:-:S02]  /*24290*/  PRMT R0, R4, 0x7610, R0 ;  /* 0x0000761004007816 */ /* 0x000fc40000000000 */
[----:B------:R-:W-:Y:S02]  /*242a0*/  SEL R4, R2, R5, !P4 ;  /* 0x0000000502047207 */ /* 0x000fe40006000000 */
[----:B------:R-:W-:-:S07]  /*242b0*/  SEL R5, R5, R2, !P4 ;  /* 0x0000000205057207 */ /* 0x000fce0006000000 */
.L_x_556:
[----:B------:R-:W-:-:S08]  /*242c0*/  NOP ;  /* 0x0000000000007918 */ /* 0x000fd00000000000 */
[----:B------:R-:W0:-:S00]  /*242d0*/  USETMAXREG.DEALLOC.CTAPOOL 0x18 ;  /* 0x00000018000079c8 */ /* 0x000e0000080e0500 */
[----:B------:R-:W-:-:S13]  /*242e0*/  ISETP.NE.AND P0, PT, RZ, UR8, PT ;  /* 0x00000008ff007c0c */ /* 0x000fda000bf05270 */
[----:B------:R-:W-:Y:S05]  /*242f0*/  @P0 EXIT ;  /* 0x000000000000094d */ /* 0x000fea0003800000 */
[----:B0-----:R-:W-:Y:S01]  /*24300*/  LOP3.LUT P0, RZ, R0, 0xff, RZ, 0xc0, !PT ;  /* 0x000000ff00ff7812 */ /* 0x001fe2000780c0ff */
[----:B------:R-:W-:Y:S02]  /*24310*/  IMAD.MOV.U32 R6, RZ, RZ, 0x1 ;  /* 0x00000001ff067424 */ /* 0x000fe400078e00ff */
[----:B------:R-:W-:-:S10]  /*24320*/  IMAD.MOV.U32 R7, RZ, RZ, RZ ;  /* 0x000000ffff077224 */ /* 0x000fd400078e00ff */
[----:B------:R-:W-:Y:S05]  /*24330*/  @!P0 BRA `(.L_x_559) ;  /* 0x0000000c00508947 */ /* 0x000fea0003800000 */
[----:B------:R-:W0:Y:S01]  /*24340*/  LDC R0, c[0x0][0x28c] ;  /* 0x0000a300ff007b82 */ /* 0x000e220000000800 */
[----:B------:R-:W-:Y:S01]  /*24350*/  ULDC UR6, c[0x0][0x658] ;  /* 0x0001960000067ab9 */ /* 0x000fe20000000800 */
[----:B------:R-:W-:Y:S01]  /*24360*/  UMOV UR9, 0xffffffff ;  /* 0xffffffff00097882 */ /* 0x000fe20000000000 */
[----:B------:R-:W-:Y:S01]  /*24370*/  ULDC UR8, c[0x0][0xc] ;  /* 0x0000030000087ab9 */ /* 0x000fe20000000800 */
[----:B------:R-:W-:Y:S01]  /*24380*/  USHF.L.U32 UR11, UR9, UR6, URZ ;  /* 0x00000006090b7299 */ /* 0x000fe2000800063f */
[----:B------:R-:W-:Y:S01]  /*24390*/  BSSY B0, `(.L_x_559) ;  /* 0x00000ce000007945 */ /* 0x000fe20003800000 */
[----:B------:R-:W-:Y:S01]  /*243a0*/  UMOV UR10, 0x1 ;  /* 0x00000001000a7882 */ /* 0x000fe20000000000 */
[----:B------:R-:W-:Y:S01]  /*243b0*/  ULDC UR9, c[0x0][0x10] ;  /* 0x0000040000097ab9 */ /* 0x000fe20000000800 */
[----:B------:R-:W1:Y:S01]  /*243c0*/  S2UR UR4, SR_CgaCtaId ;  /* 0x00000000000479c3 */ /* 0x000e620000008800 */
[----:B------:R-:W-:Y:S01]  /*243d0*/  UIMAD.WIDE.U32 UR8, UR8, UR9, URZ ;  /* 0x00000009080872a5 */ /* 0x000fe2000f8e003f */
[----:B------:R-:W-:Y:S01]  /*243e0*/  IMAD.MOV.U32 R9, RZ, RZ, 0x1 ;  /* 0x00000001ff097424 */ /* 0x000fe200078e00ff */
[----:B------:R-:W-:Y:S01]  /*243f0*/  USHF.L.U32 UR6, UR10, UR6, URZ ;  /* 0x000000060a067299 */ /* 0x000fe2000800063f */
[----:B------:R-:W-:Y:S01]  /*24400*/  IMAD.MOV.U32 R6, RZ, RZ, 0x1 ;  /* 0x00000001ff067424 */ /* 0x000fe200078e00ff */
[----:B------:R-:W-:Y:S01]  /*24410*/  ULDC UR5, c[0x0][0x600] ;  /* 0x0001800000057ab9 */ /* 0x000fe20000000800 */
[----:B------:R-:W-:Y:S01]  /*24420*/  ULDC UR10, c[0x0][0x14] ;  /* 0x00000500000a7ab9 */ /* 0x000fe20000000800 */
[----:B------:R-:W-:Y:S01]  /*24430*/  IMAD.MOV.U32 R7, RZ, RZ, RZ ;  /* 0x000000ffff077224 */ /* 0x000fe200078e00ff */
[----:B------:R-:W-:-:S02]  /*24440*/  UIMAD.WIDE.U32 UR24, UR8, UR10, URZ ;  /* 0x0000000a081872a5 */ /* 0x000fc4000f8e003f */
[----:B------:R-:W-:Y:S02]  /*24450*/  UIMAD UR18, UR9, UR10, URZ ;  /* 0x0000000a091272a4 */ /* 0x000fe4000f8e023f */
[----:B------:R-:W-:Y:S02]  /*24460*/  ULOP3.LUT UR23, UR13, 0x2, URZ, 0xfc, !UPT ;  /* 0x000000020d177892 */ /* 0x000fe4000f8efc3f */
[----:B------:R-:W-:Y:S01]  /*24470*/  UIADD3 UR5, UR5, -0x1, URZ ;  /* 0xffffffff05057890 */ /* 0x000fe2000fffe03f */
[----:B0-----:R-:W-:Y:S01]  /*24480*/  VIADD R0, R0, 0x3f ;  /* 0x0000003f00007836 */ /* 0x001fe20000000000 */
[----:B------:R-:W-:Y:S02]  /*24490*/  ULOP3.LUT UR20, URZ, UR11, URZ, 0x33, !UPT ;  /* 0x0000000b3f147292 */ /* 0x000fe4000f8e333f */
[----:B------:R-:W-:Y:S02]  /*244a0*/  UIADD3 UR18, UR25, UR18, URZ ;  /* 0x0000001219127290 */ /* 0x000fe4000fffe03f */
[----:B------:R-:W-:Y:S01]  /*244b0*/  SHF.R.S32.HI R3, RZ, 0x1f, R0 ;  /* 0x0000001fff037819 */ /* 0x000fe20000011400 */
[----:B------:R-:W-:Y:S01]  /*244c0*/  ULDC.64 UR26, c[0x0][0x198] ;  /* 0x00006600001a7ab9 */ /* 0x000fe20000000a00 */
[----:B-1----:R-:W-:-:S02]  /*244d0*/  USHF.L.U32 UR7, UR4, 0x7, URZ ;  /* 0x0000000704077899 */ /* 0x002fc4000800063f */
[----:B------:R-:W-:Y:S01]  /*244e0*/  LEA.HI R0, R3, R0, RZ, 0x6 ;  /* 0x0000000003007211 */ /* 0x000fe200078f30ff */
[----:B------:R-:W-:Y:S02]  /*244f0*/  USHF.L.U32 UR4, UR4, 0xd, URZ ;  /* 0x0000000d04047899 */ /* 0x000fe4000800063f */
[----:B------:R-:W-:Y:S01]  /*24500*/  ULOP3.LUT UR7, UR7, 0x80, URZ, 0xc0, !UPT ;  /* 0x0000008007077892 */ /* 0x000fe2000f8ec03f */
[----:B------:R-:W-:-:S05]  /*24510*/  SHF.R.S32.HI R0, RZ, 0x6, R0 ;  /* 0x00000006ff007819 */ /* 0x000fca0000011400 */
[----:B------:R-:W-:-:S07]  /*24520*/  VIADD R15, R0, 0x1 ;  /* 0x00000001000f7836 */ /* 0x000fce0000000000 */
.L_x_570:
[----:B------:R-:W-:-:S03]  /*24530*/  UMOV UR8, 0xffffffff ;  /* 0xffffffff00087882 */ /* 0x000fc60000000000 */
[----:B------:R-:W-:Y:S05]  /*24540*/  BRA.DIV UR8, `(.L_x_560) ;  /* 0x0000000e08a47947 */ /* 0x000fea000b800000 */
[----:B------:R-:W-:-:S13]  /*24550*/  ELECT P0, URZ, PT ;  /* 0x00000000003f782f */ /* 0x000fda0003800000 */
.L_x_580:
[----:B------:R-:W0:Y:S01]  /*24560*/  LDC R2, c[0x0][0x28c] ;  /* 0x0000a300ff027b82 */ /* 0x000e220000000800 */
[----:B------:R-:W-:Y:S01]  /*24570*/  BSSY B1, `(.L_x_561) ;  /* 0x0000039000017945 */ /* 0x000fe20003800000 */
[----:B0-----:R-:W-:-:S13]  /*24580*/  ISETP.LT.OR P0, PT, R2, 0x1, !P0 ;  /* 0x000000010200780c */ /* 0x001fda0004701670 */
[----:B------:R-:W-:Y:S05]  /*24590*/  @P0 BRA `(.L_x_562) ;  /* 0x0000000000d80947 */ /* 0x000fea0003800000 */
[----:B------:R-:W-:Y:S01]  /*245a0*/  LEA R4, R4, UR7, 0x8 ;  /* 0x0000000704047c11 */ /* 0x000fe2000f8e40ff */
[----:B------:R-:W-:Y:S02]  /*245b0*/  IMAD.SHL.U32 R5, R5, 0x100, RZ ;  /* 0x0000010005057824 */ /* 0x000fe400078e00ff */
[----:B------:R-:W-:Y:S02]  /*245c0*/  IMAD.MOV.U32 R13, RZ, RZ, RZ ;  /* 0x000000ffff0d7224 */ /* 0x000fe400078e00ff */
[----:B------:R-:W-:Y:S02]  /*245d0*/  IMAD.MOV.U32 R2, RZ, RZ, R15 ;  /* 0x000000ffff027224 */ /* 0x000fe400078e000f */
[----:B------:R-:W-:Y:S02]  /*245e0*/  IMAD.MOV.U32 R3, RZ, RZ, R6 ;  /* 0x000000ffff037224 */ /* 0x000fe400078e0006 */
[----:B------:R-:W-:-:S07]  /*245f0*/  IMAD.MOV.U32 R8, RZ, RZ, R7 ;  /* 0x000000ffff087224 */ /* 0x000fce00078e0007 */
.L_x_565:
[----:B------:R-:W0:Y:S01]  /*24600*/  S2R R12, SR_CgaCtaId ;  /* 0x00000000000c7919 */ /* 0x000e220000008800 */
[----:B------:R-:W-:Y:S01]  /*24610*/  MOV R11, 0x400 ;  /* 0x00000400000b7802 */ /* 0x000fe20000000f00 */
[----:B------:R-:W1:Y:S03]  /*24620*/  S2R R14, SR_TID.X ;  /* 0x00000000000e7919 */ /* 0x000e660000002100 */
[----:B0-----:R-:W-:Y:S02]  /*24630*/  LEA R17, R12, R11, 0x18 ;  /* 0x0000000b0c117211 */ /* 0x001fe400078ec0ff */
[----:B------:R-:W-:Y:S02]  /*24640*/  SHF.L.U32 R11, R3, 0x1f, RZ ;  /* 0x0000001f030b7819 */ /* 0x000fe400000006ff */
[----:B-1----:R-:W-:Y:S01]  /*24650*/  LOP3.LUT P1, RZ, R14, 0x7f, RZ, 0xc0, !PT ;  /* 0x0000007f0eff7812 */ /* 0x002fe2000782c0ff */
[----:B------:R-:W-:-:S04]  /*24660*/  IMAD R12, R8, 0x8, R17 ;  /* 0x00000008080c7824 */ /* 0x000fc800078e0211 */
[----:B------:R-:W0:Y:S02]  /*24670*/  SYNCS.PHASECHK.TRANS64.TRYWAIT P0, [R12+URZ+0x18], R11 ;  /* 0x0000180b0c0075a7 */ /* 0x000e24000800017f */
[----:B0-----:R-:W-:Y:S06]  /*24680*/  @!P0 BRA `(.L_x_563) ;  /* 0x0000000c00748947 */ /* 0x001fec0003800000 */
.L_x_581:
[----:B0-----:R-:W0:Y:S01]  /*24690*/  @!P1 LDC R11, c[0x0][0x500] ;  /* 0x00014000ff0b9b82 */ /* 0x001e220000000800 */
[----:B------:R-:W-:-:S04]  /*246a0*/  UPRMT UR8, UR23, 0x9910, URZ ;  /* 0x0000991017087896 */ /* 0x000fc8000800003f */
[----:B------:R-:W-:-:S06]  /*246b0*/  UISETP.NE.AND UP0, UPT, UR8, 0x2, UPT ;  /* 0x000000020800788c */ /* 0x000fcc000bf05270 */
[----:B------:R-:W-:Y:S01]  /*246c0*/  PLOP3.LUT P0, PT, PT, PT, UP0, 0x80, 0x0 ;  /* 0x000000000000781c */ /* 0x000fe20003f0f008 */
[----:B0-----:R0:W-:-:S12]  /*246d0*/  @!P1 SYNCS.ARRIVE.TRANS64 RZ, [R12+URZ], R11 ;  /* 0x0000000b0cff99a7 */ /* 0x0011d8000800003f */
[----:B------:R-:W-:Y:S05]  /*246e0*/  @P0 BRA `(.L_x_564) ;  /* 0x0000000000040947 */ /* 0x000fea0003800000 */
[----:B------:R-:W-:Y:S01]  /*246f0*/  BPT.TRAP 0x1 ;  /* 0x000000040000795c */ /* 0x000fe20000300000 */
.L_x_564:
[----:B------:R-:W-:Y:S01]  /*24700*/  R2UR UR8, R8 ;  /* 0x00000000080872ca */ /* 0x000fe200000e0000 */
[----:B------:R-:W-:Y:S01]  /*24710*/  VIADD R2, R2, 0xffffffff ;  /* 0xffffffff02027836 */ /* 0x000fe20000000000 */
[----:B------:R-:W-:Y:S01]  /*24720*/  R2UR UR19, R17 ;  /* 0x00000000111372ca */ /* 0x000fe200000e0000 */
[----:B------:R-:W-:Y:S01]  /*24730*/  UIADD3 UR14, UP0, UR26, 0xf0, URZ ;  /* 0x000000f01a0e7890 */ /* 0x000fe2000ff1e03f */
[----:B------:R-:W-:Y:S01]  /*24740*/  R2UR UR21, R5 ;  /* 0x00000000051572ca */ /* 0x000fe200000e0000 */
[----:B------:R-:W-:Y:S01]  /*24750*/  UIADD3 UR28, UP1, UR26, 0x1f0, URZ ;  /* 0x000001f01a1c7890 */ /* 0x000fe2000ff3e03f */
[----:B------:R-:W-:Y:S01]  /*24760*/  R2UR UR9, R12 ;  /* 0x000000000c0972ca */ /* 0x000fe200000e0000 */
[----:B------:R-:W-:Y:S01]  /*24770*/  UIADD3.X UR15, URZ, UR27, URZ, UP0, !UPT ;  /* 0x0000001b3f0f7290 */ /* 0x000fe200087fe43f */
[C---:B------:R-:W-:Y:S01]  /*24780*/  R2UR UR10, R13.reuse ;  /* 0x000000000d0a72ca */ /* 0x040fe200000e0000 */
[----:B------:R-:W-:Y:S01]  /*24790*/  VIADD R8, R8, 0x1 ;  /* 0x0000000108087836 */ /* 0x000fe20000000000 */
[----:B------:R-:W-:Y:S01]  /*247a0*/  R2UR UR12, R10 ;  /* 0x000000000a0c72ca */ /* 0x000fe200000e0000 */
[----:B------:R-:W-:Y:S01]  /*247b0*/  UIADD3.X UR29, URZ, UR27, URZ, UP1, !UPT ;  /* 0x0000001b3f1d7290 */ /* 0x000fe20008ffe43f */
[----:B------:R-:W-:Y:S01]  /*247c0*/  R2UR UR22, R4 ;  /* 0x00000000041672ca */ /* 0x000fe200000e0000 */
[----:B------:R-:W-:Y:S01]  /*247d0*/  USHF.L.U32 UR8, UR8, 0xe, URZ ;  /* 0x0000000e08087899 */ /* 0x000fe2000800063f */
[----:B------:R-:W-:Y:S01]  /*247e0*/  ISETP.GT.AND P1, PT, R2, 0x1, PT ;  /* 0x000000010200780c */ /* 0x000fe20003f24270 */
[----:B------:R-:W-:Y:S01]  /*247f0*/  UMOV UR16, 0x0 ;  /* 0x0000000000107882 */ /* 0x000fe20000000000 */
[----:B------:R-:W-:Y:S01]  /*24800*/  UMOV UR17, 0x10000000 ;  /* 0x1000000000117882 */ /* 0x000fe20000000000 */
[----:B------:R-:W-:Y:S01]  /*24810*/  ULOP3.LUT UR11, UR8, 0x2000, UR4, 0xf8, !UPT ;  /* 0x00002000080b7892 */ /* 0x000fe2000f8ef804 */
[C---:B------:R-:W-:Y:S01]  /*24820*/  ISETP.NE.AND P0, PT, R8.reuse, 0x3, PT ;  /* 0x000000030800780c */ /* 0x040fe20003f05270 */
[----:B------:R-:W-:Y:S01]  /*24830*/  UIADD3 UR8, UR19, 0x100, UR8 ;  /* 0x0000010013087890 */ /* 0x000fe2000fffe008 */
[----:B------:R-:W-:Y:S01]  /*24840*/  VIADD R13, R13, 0x40 ;  /* 0x000000400d0d7836 */ /* 0x000fe20000000000 */
[----:B------:R-:W-:Y:S01]  /*24850*/  UIADD3 UR19, UR19, 0xc100, UR11 ;  /* 0x0000c10013137890 */ /* 0x000fe2000fffe00b */
[----:B0-----:R-:W-:Y:S01]  /*24860*/  SEL R12, RZ, 0x1, P0 ;  /* 0x00000001ff0c7807 */ /* 0x001fe20000000000 */
[----:B------:R-:W-:Y:S01]  /*24870*/  UMOV UR30, 0x30000 ;  /* 0x00030000001e7882 */ /* 0x000fe20000000000 */
[----:B------:R-:W-:Y:S01]  /*24880*/  UMOV UR11, UR21 ;  /* 0x00000015000b7c82 */ /* 0x000fe20008000000 */
[----:B------:R-:W-:-:S02]  /*24890*/  SEL R8, R8, RZ, P0 ;  /* 0x000000ff08087207 */ /* 0x000fc40000000000 */
[----:B------:R-:W-:Y:S01]  /*248a0*/  LOP3.LUT R3, R3, R12, RZ, 0x3c, !PT ;  /* 0x0000000c03037212 */ /* 0x000fe200078e3cff */
[----:B------:R0:W-:Y:S02]  /*248b0*/  UTMALDG.3D [UR8], [UR14], desc[UR16] ;  /* 0x000010080e0075b4 */ /* 0x0001e40008011000 */
[----:B0-----:R-:W-:Y:S01]  /*248c0*/  UMOV UR8, UR19 ;  /* 0x0000001300087c82 */ /* 0x001fe20008000000 */
[----:B------:R-:W-:Y:S02]  /*248d0*/  UMOV UR11, UR22 ;  /* 0x00000016000b7c82 */ /* 0x000fe40008000000 */
[----:B------:R0:W-:Y:S02]  /*248e0*/  UTMALDG.3D.MULTICAST [UR8], [UR28], UR30, desc[UR16] ;  /* 0x000010081c0073b4 */ /* 0x0001e4000801181e */
[----:B0-----:R-:W-:Y:S05]  /*248f0*/  @P1 BRA `(.L_x_565) ;  /* 0xfffffffc00401947 */ /* 0x001fea000383ffff */
.L_x_562:
[----:B------:R-:W-:Y:S05]  /*24900*/  BSYNC B1 ;  /* 0x0000000000017941 */ /* 0x000fea0003800000 */
.L_x_561:
[----:B------:R-:W2:Y:S01]  /*24910*/  LDL.LU R16, [R1+0x45c] ;  /* 0x00045c0001107983 */ /* 0x000ea20000300800 */
[----:B------:R-:W-:Y:S01]  /*24920*/  LOP3.LUT P0, RZ, R9, 0xff, RZ, 0xc0, !PT ;  /* 0x000000ff09ff7812 */ /* 0x000fe2000780c0ff */
[C---:B------:R-:W-:Y:S01]  /*24930*/  IMAD.IADD R4, R0.reuse, 0x1, R7 ;  /* 0x0000000100047824 */ /* 0x040fe200078e0207 */
[----:B------:R-:W-:Y:S01]  /*24940*/  ULDC.64 UR8, c[0x0][0x650] ;  /* 0x0001940000087ab9 */ /* 0x000fe20000000a00 */
[----:B------:R-:W3:Y:S01]  /*24950*/  LDL.LU R14, [R1+0x460] ;  /* 0x00046000010e7983 */ /* 0x000ee20000300800 */
[----:B------:R-:W-:Y:S01]  /*24960*/  ISETP.GE.U32.AND P1, PT, R0, 0x3, PT ;  /* 0x000000030000780c */ /* 0x000fe20003f26070 */
[----:B------:R-:W-:Y:S01]  /*24970*/  BSSY B1, `(.L_x_566) ;  /* 0x000006d000017945 */ /* 0x000fe20003800000 */
[----:B------:R-:W-:Y:S01]  /*24980*/  IMAD.MOV.U32 R10, RZ, RZ, -0x1 ;  /* 0xffffffffff0a7424 */ /* 0x000fe200078e00ff */
[----:B------:R-:W-:-:S06]  /*24990*/  PRMT R9, RZ, 0x7610, R9 ;  /* 0x00007610ff097816 */ /* 0x000fcc0000000009 */
[----:B------:R-:W0:Y:S01]  /*249a0*/  @P0 S2R R3, SR_CgaCtaId ;  /* 0x0000000000030919 */ /* 0x000e220000008800 */
[----:B------:R-:W-:-:S04]  /*249b0*/  @P0 MOV R2, 0x400 ;  /* 0x0000040000020802 */ /* 0x000fc80000000f00 */
[----:B0-----:R-:W-:-:S04]  /*249c0*/  @P0 LEA R2, R3, R2, 0x18 ;  /* 0x0000000203020211 */ /* 0x001fc800078ec0ff */
[----:B------:R0:W-:Y:S01]  /*249d0*/  @P0 SYNCS.ARRIVE.TRANS64.A1T0 RZ, [R2+URZ+0x48], RZ ;  /* 0x000048ff02ff09a7 */ /* 0x0001e2000810003f */
[----:B------:R-:W-:-:S04]  /*249e0*/  ISETP.GT.U32.AND P0, PT, R4, 0x2, PT ;  /* 0x000000020400780c */ /* 0x000fc80003f04070 */
[----:B------:R-:W-:Y:S01]  /*249f0*/  ISETP.LT.U32.AND P0, PT, R0, 0x3, P0 ;  /* 0x000000030000780c */ /* 0x000fe20000701070 */
[----:B0-----:R-:W-:-:S05]  /*24a00*/  IMAD.WIDE.U32 R2, R4, -0x55555555, RZ ;  /* 0xaaaaaaab04027825 */ /* 0x001fca00078e00ff */
[----:B------:R-:W-:Y:S02]  /*24a10*/  SHF.R.U32.HI R5, RZ, 0x1, R3 ;  /* 0x00000001ff057819 */ /* 0x000fe40000011603 */
[----:B------:R-:W-:Y:S02]  /*24a20*/  SEL R3, RZ, 0x1, !P0 ;  /* 0x00000001ff037807 */ /* 0x000fe40004000000 */
[----:B------:R-:W-:Y:S01]  /*24a30*/  PRMT R2, RZ, 0x7610, R2 ;  /* 0x00007610ff027816 */ /* 0x000fe20000000002 */
[----:B------:R-:W-:Y:S01]  /*24a40*/  IMAD R7, R5, -0x3, R4 ;  /* 0xfffffffd05077824 */ /* 0x000fe200078e0204 */
[----:B------:R-:W-:Y:S01]  /*24a50*/  LOP3.LUT R6, R6, R3, RZ, 0x3c, !PT ;  /* 0x0000000306067212 */ /* 0x000fe200078e3cff */
[----:B------:R-:W-:-:S03]  /*24a60*/  IMAD.MOV.U32 R4, RZ, RZ, -0x1 ;  /* 0xffffffffff047424 */ /* 0x000fc600078e00ff */
[----:B------:R-:W-:Y:S01]  /*24a70*/  @P1 LOP3.LUT R6, R6, 0x1, R5, 0x78, !PT ;  /* 0x0000000106061812 */ /* 0x000fe200078e7805 */
[----:B------:R-:W-:Y:S01]  /*24a80*/  IMAD.MOV.U32 R5, RZ, RZ, -0x1 ;  /* 0xffffffffff057424 */ /* 0x000fe200078e00ff */
[----:B---3--:R-:W-:-:S04]  /*24a90*/  IADD3 R14, P0, R14, UR24, RZ ;  /* 0x000000180e0e7c10 */ /* 0x008fc8000ff1e0ff */
[----:B--2---:R-:W-:Y:S01]  /*24aa0*/  IADD3.X R16, R16, UR18, RZ, P0, !PT ;  /* 0x0000001210107c10 */ /* 0x004fe200087fe4ff */
[----:B------:R0:W-:Y:S01]  /*24ab0*/  STL [R1+0x460], R14 ;  /* 0x0004600e01007387 */ /* 0x0001e20000100800 */
[----:B------:R-:W-:-:S03]  /*24ac0*/  ISETP.GE.U32.AND P0, PT, R14, UR8, PT ;  /* 0x000000080e007c0c */ /* 0x000fc6000bf06070 */
[----:B------:R0:W-:Y:S01]  /*24ad0*/  STL [R1+0x45c], R16 ;  /* 0x00045c1001007387 */ /* 0x0001e20000100800 */
[----:B------:R-:W-:-:S13]  /*24ae0*/  ISETP.GE.U32.AND.EX P0, PT, R16, UR9, PT, P0 ;  /* 0x0000000910007c0c */ /* 0x000fda000bf06100 */
[----:B0-----:R-:W-:Y:S05]  /*24af0*/  @P0 BRA `(.L_x_567) ;  /* 0x0000000400500947 */ /* 0x001fea0003800000 */
[----:B------:R-:W0:Y:S01]  /*24b00*/  S2R R8, SR_CTAID.X ;  /* 0x0000000000087919 */ /* 0x000e220000002500 */
[----:B------:R-:W-:Y:S01]  /*24b10*/  ULDC UR8, c[0x0][0x150] ;  /* 0x0000540000087ab9 */ /* 0x000fe20000000800 */
[----:B------:R-:W1:Y:S01]  /*24b20*/  LDC R3, c[0x0][0x144] ;  /* 0x00005100ff037b82 */ /* 0x000e620000000800 */
[----:B------:R-:W-:Y:S01]  /*24b30*/  ULDC UR11, c[0x0][0x630] ;  /* 0x00018c00000b7ab9 */ /* 0x000fe20000000800 */
[----:B------:R-:W2:Y:S06]  /*24b40*/  S2R R5, SR_CTAID.Y ;  /* 0x0000000000057919 */ /* 0x000eac0000002600 */
[----:B------:R-:W3:Y:S01]  /*24b50*/  LDC R12, c[0x0][0x148] ;  /* 0x00005200ff0c7b82 */ /* 0x000ee20000000800 */
[----:B0-----:R-:W-:-:S02]  /*24b60*/  I2FP.F32.U32 R2, R8 ;  /* 0x0000000800027245 */ /* 0x001fc40000201000 */
[----:B--2---:R-:W-:-:S03]  /*24b70*/  I2FP.F32.U32 R4, R5 ;  /* 0x0000000500047245 */ /* 0x004fc60000201000 */
[----:B------:R-:W-:Y:S01]  /*24b80*/  FMUL R2, R2, UR8 ;  /* 0x0000000802027c20 */ /* 0x000fe20008400000 */
[----:B------:R-:W-:Y:S02]  /*24b90*/  ULDC UR8, c[0x0][0x154] ;  /* 0x0000550000087ab9 */ /* 0x000fe40000000800 */
[----:B------:R-:W-:Y:S01]  /*24ba0*/  FMUL R10, R4, UR8 ;  /* 0x00000008040a7c20 */ /* 0x000fe20008400000 */
[----:B------:R-:W-:Y:S02]  /*24bb0*/  ULDC.64 UR8, c[0x0][0x628] ;  /* 0x00018a0000087ab9 */ /* 0x000fe40000000a00 */
[----:B------:R-:W0:Y:S01]  /*24bc0*/  F2I.U32.TRUNC.NTZ R2, R2 ;  /* 0x0000000200027305 */ /* 0x000e22000020f000 */
[----:B------:R-:W-:-:S04]  /*24bd0*/  ISETP.NE.U32.AND P0, PT, RZ, UR8, PT ;  /* 0x00000008ff007c0c */ /* 0x000fc8000bf05070 */
[----:B------:R-:W-:-:S03]  /*24be0*/  ISETP.NE.AND.EX P0, PT, RZ, UR9, PT, P0 ;  /* 0x00000009ff007c0c */ /* 0x000fc6000bf05300 */
[----:B------:R-:W2:Y:S01]  /*24bf0*/  F2I.U32.TRUNC.NTZ R10, R10 ;  /* 0x0000000a000a7305 */ /* 0x000ea2000020f000 */
[----:B0-----:R-:W-:Y:S02]  /*24c00*/  IMAD.MOV R4, RZ, RZ, -R2 ;  /* 0x000000ffff047224 */ /* 0x001fe400078e0a02 */
[----:B------:R-:W-:Y:S02]  /*24c10*/  IMAD.MOV.U32 R2, RZ, RZ, R14 ;  /* 0x000000ffff027224 */ /* 0x000fe400078e000e */
[----:B-1----:R-:W-:Y:S02]  /*24c20*/  IMAD R8, R3, R4, R8 ;  /* 0x0000000403087224 */ /* 0x002fe400078e0208 */
[----:B--2---:R-:W-:-:S04]  /*24c30*/  IMAD.MOV R3, RZ, RZ, -R10 ;  /* 0x000000ffff037224 */ /* 0x004fc800078e0a0a */
[----:B---3--:R-:W-:Y:S02]  /*24c40*/  @P4 IMAD R8, R12, R3, R5 ;  /* 0x000000030c084224 */ /* 0x008fe400078e0205 */
[----:B------:R-:W-:Y:S01]  /*24c50*/  IMAD.MOV.U32 R3, RZ, RZ, R16 ;  /* 0x000000ffff037224 */ /* 0x000fe200078e0010 */
[----:B------:R-:W-:Y:S06]  /*24c60*/  @!P0 BRA `(.L_x_568) ;  /* 0x0000000000288947 */ /* 0x000fec0003800000 */
[----:B------:R-:W-:Y:S02]  /*24c70*/  ULDC UR10, c[0x0][0x634] ;  /* 0x00018d00000a7ab9 */ /* 0x000fe40000000800 */
[----:B------:R-:W-:-:S05]  /*24c80*/  IADD3 R3, P0, R14, UR10, RZ ;  /* 0x0000000a0e037c10 */ /* 0x000fca000ff1e0ff */
[----:B------:R-:W-:-:S04]  /*24c90*/  IMAD.X R11, RZ, RZ, R16, P0 ;  /* 0x000000ffff0b7224 */ /* 0x000fc800000e0610 */
[----:B------:R-:W-:-:S04]  /*24ca0*/  IMAD.WIDE.U32 R4, R11, UR8, RZ ;  /* 0x000000080b047c25 */ /* 0x000fc8000f8e00ff */
[----:B------:R-:W-:-:S04]  /*24cb0*/  IMAD.WIDE.U32 R4, P0, R3, UR9, R4 ;  /* 0x0000000903047c25 */ /* 0x000fc8000f800004 */
[----:B------:R-:W-:-:S04]  /*24cc0*/  IMAD.WIDE.U32 R2, R3, UR8, RZ ;  /* 0x0000000803027c25 */ /* 0x000fc8000f8e00ff */
[----:B------:R-:W-:Y:S01]  /*24cd0*/  IMAD.MOV.U32 R2, RZ, RZ, R5 ;  /* 0x000000ffff027224 */ /* 0x000fe200078e0005 */
[----:B------:R-:W-:Y:S01]  /*24ce0*/  IADD3 RZ, P1, R3, R4, RZ ;  /* 0x0000000403ff7210 */ /* 0x000fe20007f3e0ff */
[----:B------:R-:W-:-:S04]  /*24cf0*/  IMAD.X R3, RZ, RZ, RZ, P0 ;  /* 0x000000ffff037224 */ /* 0x000fc800000e06ff */
[----:B------:R-:W-:-:S08]  /*24d00*/  IMAD.WIDE.U32.X R2, R11, UR9, R2, P1 ;  /* 0x000000090b027c25 */ /* 0x000fd000088e0402 */
.L_x_568:
[--C-:B------:R-:W-:Y:S01]  /*24d10*/  SHF.R.U64 R10, R2, UR11, R3.reuse ;  /* 0x0000000b020a7c19 */ /* 0x100fe20008001203 */
[----:B------:R-:W-:Y:S01]  /*24d20*/  ULDC.64 UR8, c[0x0][0x620] ;  /* 0x0001880000087ab9 */ /* 0x000fe20000000a00 */
[----:B------:R-:W-:Y:S01]  /*24d30*/  SHF.R.U32.HI R2, RZ, UR11, R3 ;  /* 0x0000000bff027c19 */ /* 0x000fe20008011603 */
[----:B------:R-:W-:Y:S01]  /*24d40*/  IMAD.MOV.U32 R3, RZ, RZ, R16 ;  /* 0x000000ffff037224 */ /* 0x000fe200078e0010 */
[----:B------:R-:W-:Y:S01]  /*24d50*/  IADD3 R11, P0, RZ, -R10, RZ ;  /* 0x8000000aff0b7210 */ /* 0x000fe20007f1e0ff */
[----:B------:R-:W-:-:S04]  /*24d60*/  ULDC.64 UR10, c[0x0][0x640] ;  /* 0x00019000000a7ab9 */ /* 0x000fc80000000a00 */
[----:B------:R-:W-:Y:S01]  /*24d70*/  IMAD.X R2, RZ, RZ, ~R2, P0 ;  /* 0x000000ffff027224 */ /* 0x000fe200000e0e02 */
[----:B------:R-:W-:-:S03]  /*24d80*/  ISETP.NE.U32.AND P0, PT, RZ, UR10, PT ;  /* 0x0000000aff007c0c */ /* 0x000fc6000bf05070 */
[----:B------:R-:W-:Y:S01]  /*24d90*/  IMAD R2, R2, UR8, RZ ;  /* 0x0000000802027c24 */ /* 0x000fe2000f8e02ff */
[----:B------:R-:W-:-:S03]  /*24da0*/  ISETP.NE.AND.EX P0, PT, RZ, UR11, PT, P0 ;  /* 0x0000000bff007c0c */ /* 0x000fc6000bf05300 */
[----:B------:R-:W-:Y:S02]  /*24db0*/  IMAD R5, R11, UR9, R2 ;  /* 0x000000090b057c24 */ /* 0x000fe4000f8e0202 */
[----:B------:R-:W-:-:S04]  /*24dc0*/  IMAD.MOV.U32 R2, RZ, RZ, R14 ;  /* 0x000000ffff027224 */ /* 0x000fc800078e000e */
[----:B------:R-:W-:Y:S01]  /*24dd0*/  IMAD.WIDE.U32 R2, R11, UR8, R2 ;  /* 0x000000080b027c25 */ /* 0x000fe2000f8e0002 */
[----:B------:R-:W-:-:S03]  /*24de0*/  ULDC UR8, c[0x0][0x618] ;  /* 0x0001860000087ab9 */ /* 0x000fc60000000800 */
[----:B------:R-:W-:-:S05]  /*24df0*/  IMAD.IADD R3, R3, 0x1, R5 ;  /* 0x0000000103037824 */ /* 0x000fca00078e0205 */
[--C-:B------:R-:W-:Y:S02]  /*24e00*/  SHF.R.U64 R11, R2, UR8, R3.reuse ;  /* 0x00000008020b7c19 */ /* 0x100fe40008001203 */
[----:B------:R-:W-:Y:S01]  /*24e10*/  SHF.R.U32.HI R2, RZ, UR8, R3 ;  /* 0x00000008ff027c19 */ /* 0x000fe20008011603 */
[----:B------:R-:W-:-:S03]  /*24e20*/  ULDC UR8, c[0x0][0x608] ;  /* 0x0001820000087ab9 */ /* 0x000fc60000000800 */
[--C-:B------:R-:W-:Y:S02]  /*24e30*/  SHF.R.U64 R12, R11, UR8, R2.reuse ;  /* 0x000000080b0c7c19 */ /* 0x100fe40008001202 */
[----:B------:R-:W-:Y:S01]  /*24e40*/  SHF.R.U32.HI R3, RZ, UR8, R2 ;  /* 0x00000008ff037c19 */ /* 0x000fe20008011602 */
[----:B------:R-:W-:-:S03]  /*24e50*/  ULDC UR8, c[0x0][0x658] ;  /* 0x0001960000087ab9 */ /* 0x000fc60000000800 */
[--C-:B------:R-:W-:Y:S02]  /*24e60*/  SHF.R.U64 R13, R12, UR8, R3.reuse ;  /* 0x000000080c0d7c19 */ /* 0x100fe40008001203 */
[----:B------:R-:W-:-:S03]  /*24e70*/  SHF.R.U32.HI R14, RZ, UR8, R3 ;  /* 0x00000008ff0e7c19 */ /* 0x000fc60008011603 */
[----:B------:R-:W-:Y:S02]  /*24e80*/  IMAD.MOV.U32 R2, RZ, RZ, R13 ;  /* 0x000000ffff027224 */ /* 0x000fe400078e000d */
        /* <DEDUP_REMOVED lines=12> */
.L_x_569:
[----:B------:R-:W-:Y:S01]  /*24f50*/  ULDC UR8, c[0x0][0x648] ;  /* 0x0001920000087ab9 */ /* 0x000fe20000000800 */
[----:B------:R-:W-:Y:S02]  /*24f60*/  LOP3.LUT R12, R12, UR20, RZ, 0xc0, !PT ;  /* 0x000000140c0c7c12 */ /* 0x000fe4000f8ec0ff */
[----:B------:R-:W-:Y:S01]  /*24f70*/  SHF.R.U64 R3, R2, UR8, R3 ;  /* 0x0000000802037c19 */ /* 0x000fe20008001203 */
[----:B------:R-:W-:-:S04]  /*24f80*/  ULDC UR8, c[0x0][0x638] ;  /* 0x00018e0000087ab9 */ /* 0x000fc80000000800 */
[----:B------:R-:W-:Y:S02]  /*24f90*/  IMAD.MOV R2, RZ, RZ, -R3 ;  /* 0x000000ffff027224 */ /* 0x000fe400078e0a03 */
[----:B------:R-:W-:Y:S02]  /*24fa0*/  IMAD R5, R3, UR6, R12 ;  /* 0x0000000603057c24 */ /* 0x000fe4000f8e020c */
[----:B------:R-:W-:Y:S01]  /*24fb0*/  IMAD R13, R2, UR8, R13 ;  /* 0x00000008020d7c24 */ /* 0x000fe2000f8e020d */
[----:B------:R-:W-:Y:S01]  /*24fc0*/  ULDC UR8, c[0x0][0x610] ;  /* 0x0001840000087ab9 */ /* 0x000fe20000000800 */
[----:B------:R-:W-:Y:S01]  /*24fd0*/  LOP3.LUT R2, R11, UR5, RZ, 0xc0, !PT ;  /* 0x000000050b027c12 */ /* 0x000fe2000f8ec0ff */
[----:B------:R-:W-:Y:S01]  /*24fe0*/  IMAD R8, R5, UR8, R8 ;  /* 0x0000000805087c24 */ /* 0x000fe2000f8e0208 */
[----:B------:R-:W-:-:S03]  /*24ff0*/  ULDC UR8, c[0x0][0x600] ;  /* 0x0001800000087ab9 */ /* 0x000fc60000000800 */
[----:B------:R-:W-:Y:S02]  /*25000*/  IMAD R13, R13, UR8, R2 ;  /* 0x000000080d0d7c24 */ /* 0x000fe4000f8e0202 */
[----:B------:R-:W-:-:S03]  /*25010*/  IMAD.MOV.U32 R2, RZ, RZ, 0x1 ;  /* 0x00000001ff027424 */ /* 0x000fc600078e00ff */
[----:B------:R-:W-:Y:S02]  /*25020*/  SEL R4, R13, R8, !P4 ;  /* 0x000000080d047207 */ /* 0x000fe40006000000 */
[----:B------:R-:W-:-:S07]  /*25030*/  SEL R5, R8, R13, !P4 ;  /* 0x0000000d08057207 */ /* 0x000fce0006000000 */
.L_x_567:
[----:B------:R-:W-:Y:S05]  /*25040*/  BSYNC B1 ;  /* 0x0000000000017941 */ /* 0x000fea0003800000 */
.L_x_566:
[----:B------:R-:W-:-:S13]  /*25050*/  LOP3.LUT P0, RZ, R2, 0xff, RZ, 0xc0, !PT ;  /* 0x000000ff02ff7812 */ /* 0x000fda000780c0ff */
[----:B------:R-:W-:Y:S05]  /*25060*/  @P0 BRA `(.L_x_570) ;  /* 0xfffffff400300947 */ /* 0x000fea000383ffff */
[----:B------:R-:W-:Y:S05]  /*25070*/  BSYNC B0 ;  /* 0x0000000000007941 */ /* 0x000fea0003800000 */
.L_x_559:
[----:B------:R-:W-:-:S03]  /*25080*/  UMOV UR8, 0xffffffff ;  /* 0xffffffff00087882 */ /* 0x000fc60000000000 */
[----:B------:R-:W-:Y:S05]  /*25090*/  BRA.DIV UR8, `(.L_x_571) ;  /* 0x0000000608047947 */ /* 0x000fea000b800000 */
[----:B------:R-:W-:-:S13]  /*250a0*/  ELECT P0, URZ, PT ;  /* 0x00000000003f782f */ /* 0x000fda0003800000 */
.L_x_584:
[----:B------:R-:W-:Y:S04]  /*250b0*/  BSSY B0, `(.L_x_572) ;  /* 0x0000023000007945 */ /* 0x000fe80003800000 */
[----:B------:R-:W-:Y:S05]  /*250c0*/  @!P0 BRA `(.L_x_573) ;  /* 0x0000000000848947 */ /* 0x000fea0003800000 */
[----:B------:R-:W-:-:S04]  /*250d0*/  ULOP3.LUT UR8, UR13, 0x2, URZ, 0xfc, !UPT ;  /* 0x000000020d087892 */ /* 0x000fc8000f8efc3f */
[----:B------:R-:W-:-:S06]  /*250e0*/  UISETP.NE.AND UP0, UPT, UR8, 0x3, UPT ;  /* 0x000000030800788c */ /* 0x000fcc000bf05270 */
[----:B------:R-:W-:-:S13]  /*250f0*/  PLOP3.LUT P0, PT, PT, PT, UP0, 0x80, 0x0 ;  /* 0x000000000000781c */ /* 0x000fda0003f0f008 */
[----:B------:R-:W-:Y:S05]  /*25100*/  @!P0 BRA `(.L_x_574) ;  /* 0x0000000000048947 */ /* 0x000fea0003800000 */
[----:B------:R-:W-:Y:S01]  /*25110*/  BPT.TRAP 0x1 ;  /* 0x000000040000795c */ /* 0x000fe20000300000 */
.L_x_574:
[----:B------:R-:W0:Y:S01]  /*25120*/  S2R R3, SR_CgaCtaId ;  /* 0x0000000000037919 */ /* 0x000e220000008800 */
[----:B------:R-:W-:Y:S02]  /*25130*/  MOV R0, 0x400 ;  /* 0x0000040000007802 */ /* 0x000fe40000000f00 */
[----:B------:R-:W-:Y:S02]  /*25140*/  SHF.L.U32 R2, R6, 0x1f, RZ ;  /* 0x0000001f06027819 */ /* 0x000fe400000006ff */
[----:B0-----:R-:W-:-:S05]  /*25150*/  LEA R0, R3, R0, 0x18 ;  /* 0x0000000003007211 */ /* 0x001fca00078ec0ff */
[----:B------:R-:W-:-:S04]  /*25160*/  VIADD R0, R0, 0x18 ;  /* 0x0000001800007836 */ /* 0x000fc80000000000 */
[----:B------:R-:W-:-:S04]  /*25170*/  IMAD R3, R7, 0x8, R0 ;  /* 0x0000000807037824 */ /* 0x000fc800078e0200 */
[----:B------:R-:W0:Y:S02]  /*25180*/  SYNCS.PHASECHK.TRANS64.TRYWAIT P0, [R3+URZ], R2 ;  /* 0x00000002030075a7 */ /* 0x000e24000800017f */
[----:B0-----:R-:W-:Y:S05]  /*25190*/  @!P0 BRA `(.L_x_575) ;  /* 0x0000000000e48947 */ /* 0x001fea0003800000 */
.L_x_585:
[----:B------:R-:W-:-:S05]  /*251a0*/  VIADD R7, R7, 0x1 ;  /* 0x0000000107077836 */ /* 0x000fca0000000000 */
[----:B------:R-:W-:-:S04]  /*251b0*/  ISETP.NE.AND P0, PT, R7, 0x3, PT ;  /* 0x000000030700780c */ /* 0x000fc80003f05270 */
[----:B0-----:R-:W-:Y:S02]  /*251c0*/  SEL R3, RZ, 0x1, P0 ;  /* 0x00000001ff037807 */ /* 0x001fe40000000000 */
[----:B------:R-:W-:Y:S02]  /*251d0*/  SEL R7, R7, RZ, P0 ;  /* 0x000000ff07077207 */ /* 0x000fe40000000000 */
[----:B------:R-:W-:-:S03]  /*251e0*/  LOP3.LUT R5, R6, R3, RZ, 0x3c, !PT ;  /* 0x0000000306057212 */ /* 0x000fc600078e3cff */
[----:B------:R-:W-:Y:S01]  /*251f0*/  IMAD R3, R7, 0x8, R0 ;  /* 0x0000000807037824 */ /* 0x000fe200078e0200 */
[----:B------:R-:W-:-:S04]  /*25200*/  SHF.L.U32 R2, R5, 0x1f, RZ ;  /* 0x0000001f05027819 */ /* 0x000fc800000006ff */
[----:B------:R-:W0:Y:S02]  /*25210*/  SYNCS.PHASECHK.TRANS64.TRYWAIT P0, [R3+URZ], R2 ;  /* 0x00000002030075a7 */ /* 0x000e24000800017f */
[----:B0-----:R-:W-:Y:S05]  /*25220*/  @!P0 BRA `(.L_x_576) ;  /* 0x0000000000d48947 */ /* 0x001fea0003800000 */
.L_x_586:
[----:B0-----:R-:W-:-:S05]  /*25230*/  VIADD R2, R7, 0x1 ;  /* 0x0000000107027836 */ /* 0x001fca0000000000 */
[----:B------:R-:W-:-:S04]  /*25240*/  ISETP.NE.AND P0, PT, R2, 0x3, PT ;  /* 0x000000030200780c */ /* 0x000fc80003f05270 */
[----:B------:R-:W-:Y:S02]  /*25250*/  SEL R4, RZ, 0x1, P0 ;  /* 0x00000001ff047807 */ /* 0x000fe40000000000 */
[----:B------:R-:W-:Y:S02]  /*25260*/  SEL R3, R2, RZ, P0 ;  /* 0x000000ff02037207 */ /* 0x000fe40000000000 */
[----:B------:R-:W-:-:S03]  /*25270*/  LOP3.LUT R4, R5, R4, RZ, 0x3c, !PT ;  /* 0x0000000405047212 */ /* 0x000fc600078e3cff */
[----:B------:R-:W-:Y:S01]  /*25280*/  IMAD R3, R3, 0x8, R0 ;  /* 0x0000000803037824 */ /* 0x000fe200078e0200 */
[----:B------:R-:W-:-:S07]  /*25290*/  SHF.L.U32 R0, R4, 0x1f, RZ ;  /* 0x0000001f04007819 */ /* 0x000fce00000006ff */
.L_x_577:
[----:B0-----:R0:W1:Y:S02]  /*252a0*/  SYNCS.PHASECHK.TRANS64.TRYWAIT P0, [R3+URZ], R0 ;  /* 0x00000000030075a7 */ /* 0x001064000800017f */
[----:B-1----:R-:W-:Y:S05]  /*252b0*/  @!P0 NANOSLEEP.SYNCS 0x989680 ;  /* 0x009896800000895d */ /* 0x002fea0003900000 */
[----:B------:R-:W1:Y:S02]  /*252c0*/  @!P0 SYNCS.PHASECHK.TRANS64 P0, [R3+URZ], R0 ;  /* 0x00000000030085a7 */ /* 0x000e64000800007f */
[----:B-1----:R-:W-:Y:S05]  /*252d0*/  @!P0 BRA `(.L_x_577) ;  /* 0xfffffffc00f08947 */ /* 0x002fea000383ffff */
.L_x_573:
[----:B------:R-:W-:Y:S05]  /*252e0*/  BSYNC B0 ;  /* 0x0000000000007941 */ /* 0x000fea0003800000 */
.L_x_572:
[----:B------:R-:W-:Y:S05]  /*252f0*/  EXIT ;  /* 0x000000000000794d */ /* 0x000fea0003800000 */
.L_x_21:
[----:B--2---:R-:W-:-:S04]  /*25300*/  IMAD.U32 R3, RZ, RZ, UR6 ;  /* 0x00000006ff037e24 */ /* 0x004fc8000f8e00ff */
[----:B------:R2:W3:Y:S03]  /*25310*/  SYNCS.PHASECHK.TRANS64.TRYWAIT P0, [R3+URZ], R0 ;  /* 0x00000000030075a7 */ /* 0x0004e6000800017f */
[----:B---3--:R-:W-:Y:S05]  /*25320*/  @!P0 NANOSLEEP.SYNCS 0x989680 ;  /* 0x009896800000895d */ /* 0x008fea0003900000 */
[----:B------:R-:W3:Y:S02]  /*25330*/  @!P0 SYNCS.PHASECHK.TRANS64 P0, [R3+URZ], R0 ;  /* 0x00000000030085a7 */ /* 0x000ee4000800007f */
[----:B---3--:R-:W-:Y:S05]  /*25340*/  @!P0 BRA `(.L_x_21) ;  /* 0xfffffffc00ec8947 */ /* 0x008fea000383ffff */
[----:B------:R-:W-:Y:S05]  /*25350*/  BRA `(.L_x_20) ;  /* 0xfffffdd8009c7947 */ /* 0x000fea000383ffff */
.L_x_27:
[----:B-----5:R2:W-:Y:S02]  /*25360*/  STL [R1+0x474], R0 ;  /* 0x0004740001007387 */ /* 0x0205e40000100800 */
[----:B--2---:R-:W-:-:S04]  /*25370*/  IMAD.U32 R0, RZ, RZ, UR16 ;  /* 0x00000010ff007e24 */ /* 0x004fc8000f8e00ff */
[----:B------:R2:W3:Y:S03]  /*25380*/  SYNCS.PHASECHK.TRANS64.TRYWAIT P0, [R0+URZ], R2 ;  /* 0x00000002000075a7 */ /* 0x0004e6000800017f */
[----:B---3--:R-:W-:Y:S05]  /*25390*/  @!P0 NANOSLEEP.SYNCS 0x989680 ;  /* 0x009896800000895d */ /* 0x008fea0003900000 */
[----:B------:R2:W3:Y:S02]  /*253a0*/  @!P0 SYNCS.PHASECHK.TRANS64 P0, [R0+URZ], R2 ;  /* 0x00000002000085a7 */ /* 0x0004e4000800007f */
[----:B--2---:R2:W5:Y:S02]  /*253b0*/  LDL.LU R0, [R1+0x474] ;  /* 0x0004740001007983 */ /* 0x0045640000300800 */
[----:B--23--:R-:W-:Y:S05]  /*253c0*/  @!P0 BRA `(.L_x_27) ;  /* 0xfffffffc00e48947 */ /* 0x00cfea000383ffff */
[----:B------:R-:W-:Y:S05]  /*253d0*/  BRA `(.L_x_26) ;  /* 0xfffffe1c00687947 */ /* 0x000fea000383ffff */
.L_x_560:
[----:B------:R-:W-:Y:S01]  /*253e0*/  BSSY B1, `(.L_x_578) ;  /* 0x0000006000017945 */ /* 0x000fe20003800000 */
[----:B------:R-:W-:-:S07]  /*253f0*/  IMAD.MOV.U32 R2, RZ, RZ, -0x1 ;  /* 0xffffffffff027424 */ /* 0x000fce00078e00ff */
[----:B------:R-:W-:Y:S05]  /*25400*/  WARPSYNC.COLLECTIVE R2, `(.L_x_579) ;  /* 0x00000000020c7348 */ /* 0x000fea0003c00000 */
[----:B------:R-:W-:Y:S02]  /*25410*/  ELECT P0, UR62, PT ;  /* 0x00000000003e782f */ /* 0x000fe40003800000 */
[----:B------:R-:W-:Y:S01]  /*25420*/  MOV R2, UR62 ;  /* 0x0000003e00027c02 */ /* 0x000fe20008000f00 */
[----:B------:R-:W-:Y:S10]  /*25430*/  ENDCOLLECTIVE ;  /* 0x000000000000791b */ /* 0x000ff40003800000 */
.L_x_579:
[----:B------:R-:W-:Y:S05]  /*25440*/  BSYNC B1 ;  /* 0x0000000000017941 */ /* 0x000fea0003800000 */
.L_x_578:
[----:B------:R-:W-:Y:S05]  /*25450*/  BRA `(.L_x_580) ;  /* 0xfffffff000407947 */ /* 0x000fea000383ffff */
.L_x_563:
[----:B0-----:R0:W1:Y:S02]  /*25460*/  SYNCS.PHASECHK.TRANS64.TRYWAIT P0, [R12+URZ+0x18], R11 ;  /* 0x0000180b0c0075a7 */ /* 0x001064000800017f */
[----:B-1----:R-:W-:Y:S05]  /*25470*/  @!P0 NANOSLEEP.SYNCS 0x989680 ;  /* 0x009896800000895d */ /* 0x002fea0003900000 */
[----:B------:R-:W1:Y:S02]  /*25480*/  @!P0 SYNCS.PHASECHK.TRANS64 P0, [R12+URZ+0x18], R11 ;  /* 0x0000180b0c0085a7 */ /* 0x000e64000800007f */
[----:B-1----:R-:W-:Y:S05]  /*25490*/  @!P0 BRA `(.L_x_563) ;  /* 0xfffffffc00f08947 */ /* 0x002fea000383ffff */
[----:B------:R-:W-:Y:S05]  /*254a0*/  BRA `(.L_x_581) ;  /* 0xfffffff000787947 */ /* 0x000fea000383ffff */
.L_x_571:
[----:B------:R-:W-:Y:S01]  /*254b0*/  BSSY B0, `(.L_x_582) ;  /* 0x0000006000007945 */ /* 0x000fe20003800000 */
[----:B------:R-:W-:-:S07]  /*254c0*/  IMAD.MOV.U32 R2, RZ, RZ, -0x1 ;  /* 0xffffffffff027424 */ /* 0x000fce00078e00ff */
[----:B------:R-:W-:Y:S05]  /*254d0*/  WARPSYNC.COLLECTIVE R2, `(.L_x_583) ;  /* 0x00000000020c7348 */ /* 0x000fea0003c00000 */
[----:B------:R-:W-:Y:S02]  /*254e0*/  ELECT P0, UR62, PT ;  /* 0x00000000003e782f */ /* 0x000fe40003800000 */
[----:B------:R-:W-:Y:S01]  /*254f0*/  MOV R2, UR62 ;  /* 0x0000003e00027c02 */ /* 0x000fe20008000f00 */
[----:B------:R-:W-:Y:S10]  /*25500*/  ENDCOLLECTIVE ;  /* 0x000000000000791b */ /* 0x000ff40003800000 */
.L_x_583:
[----:B------:R-:W-:Y:S05]  /*25510*/  BSYNC B0 ;  /* 0x0000000000007941 */ /* 0x000fea0003800000 */
.L_x_582:
[----:B------:R-:W-:Y:S05]  /*25520*/  BRA `(.L_x_584) ;  /* 0xfffffff800e07947 */ /* 0x000fea000383ffff */
.L_x_575:
[----:B0-----:R0:W1:Y:S02]  /*25530*/  SYNCS.PHASECHK.TRANS64.TRYWAIT P0, [R3+URZ], R2 ;  /* 0x00000002030075a7 */ /* 0x001064000800017f */
[----:B-1----:R-:W-:Y:S05]  /*25540*/  @!P0 NANOSLEEP.SYNCS 0x989680 ;  /* 0x009896800000895d */ /* 0x002fea0003900000 */
[----:B------:R-:W1:Y:S02]  /*25550*/  @!P0 SYNCS.PHASECHK.TRANS64 P0, [R3+URZ], R2 ;  /* 0x00000002030085a7 */ /* 0x000e64000800007f */
[----:B-1----:R-:W-:Y:S05]  /*25560*/  @!P0 BRA `(.L_x_575) ;  /* 0xfffffffc00f08947 */ /* 0x002fea000383ffff */
[----:B------:R-:W-:Y:S05]  /*25570*/  BRA `(.L_x_585) ;  /* 0xfffffffc00087947 */ /* 0x000fea000383ffff */
.L_x_576:
[----:B0-----:R0:W1:Y:S02]  /*25580*/  SYNCS.PHASECHK.TRANS64.TRYWAIT P0, [R3+URZ], R2 ;  /* 0x00000002030075a7 */ /* 0x001064000800017f */
[----:B-1----:R-:W-:Y:S05]  /*25590*/  @!P0 NANOSLEEP.SYNCS 0x989680 ;  /* 0x009896800000895d */ /* 0x002fea0003900000 */
[----:B------:R-:W1:Y:S02]  /*255a0*/  @!P0 SYNCS.PHASECHK.TRANS64 P0, [R3+URZ], R2 ;  /* 0x00000002030085a7 */ /* 0x000e64000800007f */
[----:B-1----:R-:W-:Y:S05]  /*255b0*/  @!P0 BRA `(.L_x_576) ;  /* 0xfffffffc00f08947 */ /* 0x002fea000383ffff */
[----:B------:R-:W-:Y:S05]  /*255c0*/  BRA `(.L_x_586) ;  /* 0xfffffffc00187947 */ /* 0x000fea000383ffff */
.L_x_587:
[----:B------:R-:W-:-:S00]  /*255d0*/  BRA `(.L_x_587) ;  /* 0xfffffffc00fc7947 */ /* 0x000fc0000383ffff */
[----:B------:R-:W-:-:S00]  /*255e0*/  NOP ;  /* 0x0000000000007918 */ /* 0x000fc00000000000 */
        /* <DEDUP_REMOVED lines=9> */
.L_x_588:


//--------------------- .nv.shared._ZN7cutlass13device_kernelINS_4gemm6kernel13GemmUniversalIN4cute5tupleIJiiiiEEENS1_10collective13CollectiveMmaINS1_37MainloopSm90TmaGmmaWarpSpecializedFP8ILi3ENS5_IJNS4_1CILi2EEENSA_ILi1EEESC_EEENS1_35KernelTmaWarpSpecializedCooperativeEEENS5_IJNSA_ILi256EEESG_NSA_ILi64EEEEEENS_12float_e4m3_tENS5_IJlSC_lEEESJ_SK_NS4_8TiledMMAINS4_8MMA_AtomIJNS4_4SM904GMMA31MMA_64x256x32_F32E4M3E4M3_SS_TNILNSO_7ScaleInE1ELSQ_1EEEEEENS4_6LayoutISD_NS5_IJSC_NSA_ILi0EEESU_EEEEENS5_IJNS4_10UnderscoreESX_SX_EEEEENS4_13SM90_TMA_LOADENS4_14ComposedLayoutINS4_7SwizzleILi2ELi4ELi3EEENS4_18smem_ptr_flag_bitsILi8EEENST_INS5_IJNSA_ILi8EEESH_EEENS5_IJSH_SC_EEEEEEEvNS4_8identityENS4_23SM90_TMA_LOAD_MULTICASTES1A_vS1B_EENS_8epilogue10collective6detail29Sm90TmaWarpSpecializedAdapterINS1F_15DefaultEpilogueISJ_SK_SK_NS1E_6thread17LinearCombinationISJ_Li1EffLNS1J_9ScaleType4KindE0ELNS_15FloatRoundStyleE2ESJ_EENS1_15EpilogueDefaultEEEEEvvEEEEvNT_6ParamsE --------------------------
	.section	.nv.shared._ZN7cutlass13device_kernelINS_4gemm6kernel13GemmUniversalIN4cute5tupleIJiiiiEEENS1_10collective13CollectiveMmaINS1_37MainloopSm90TmaGmmaWarpSpecializedFP8ILi3ENS5_IJNS4_1CILi2EEENSA_ILi1EEESC_EEENS1_35KernelTmaWarpSpecializedCooperativeEEENS5_IJNSA_ILi256EEESG_NSA_ILi64EEEEEENS_12float_e4m3_tENS5_IJlSC_lEEESJ_SK_NS4_8TiledMMAINS4_8MMA_AtomIJNS4_4SM904GMMA31MMA_64x256x32_F32E4M3E4M3_SS_TNILNSO_7ScaleInE1ELSQ_1EEEEEENS4_6LayoutISD_NS5_IJSC_NSA_ILi0EEESU_EEEEENS5_IJNS4_10UnderscoreESX_SX_EEEEENS4_13SM90_TMA_LOADENS4_14ComposedLayoutINS4_7SwizzleILi2ELi4ELi3EEENS4_18smem_ptr_flag_bitsILi8EEENST_INS5_IJNSA_ILi8EEESH_EEENS5_IJSH_SC_EEEEEEEvNS4_8identityENS4_23SM90_TMA_LOAD_MULTICASTES1A_vS1B_EENS_8epilogue10collective6detail29Sm90TmaWarpSpecializedAdapterINS1F_15DefaultEpilogueISJ_SK_SK_NS1E_6thread17LinearCombinationISJ_Li1EffLNS1J_9ScaleType4KindE0ELNS_15FloatRoundStyleE2ESJ_EENS1_15EpilogueDefaultEEEEEvvEEEEvNT_6ParamsE,"aw",@nobits
	.sectionflags	@""
	.align	16
	.zero		1024


//--------------------- .nv.shared.reserved.0     --------------------------
	.section	.nv.shared.reserved.0,"aw",@nobits
	.weak		__nv_reservedSMEM_offset_0_alias
	.size		__nv_reservedSMEM_offset_0_alias, 0, 0
	.other		__nv_reservedSMEM_offset_0_alias,@"STO_CUDA_RESERVED_SHARED STV_DEFAULT"
__nv_reservedSMEM_offset_0_alias:
	.zero		0


//--------------------- .nv.global                --------------------------
	.section	.nv.global,"aw",@nobits
.nv.global:
	.type		_ZN39_INTERNAL_0c077c7e_4_k_cu_81c10f6e_51354cute1_E,@object
	.size		_ZN39_INTERNAL_0c077c7e_4_k_cu_81c10f6e_51354cute1_E,(_ZN39_INTERNAL_0c077c7e_4_k_cu_81c10f6e_51354cuda3std3__45__cpo6cbeginE - _ZN39_INTERNAL_0c077c7e_4_k_cu_81c10f6e_51354cute1_E)
_ZN39_INTERNAL_0c077c7e_4_k_cu_81c10f6e_51354cute1_E:
	.zero		1
	.type		_ZN39_INTERNAL_0c077c7e_4_k_cu_81c10f6e_51354cuda3std3__45__cpo6cbeginE,@object
	.size		_ZN39_INTERNAL_0c077c7e_4_k_cu_81c10f6e_51354cuda3std3__45__cpo6cbeginE,(_ZN39_INTERNAL_0c077c7e_4_k_cu_81c10f6e_51354cuda3std3__48in_placeE - _ZN39_INTERNAL_0c077c7e_4_k_cu_81c10f6e_51354cuda3std3__45__cpo6cbeginE)
_ZN39_INTERNAL_0c077c7e_4_k_cu_81c10f6e_51354cuda3std3__45__cpo6cbeginE:
	.zero		1
	.type		_ZN39_INTERNAL_0c077c7e_4_k_cu_81c10f6e_51354cuda3std3__48in_placeE,@object
	.size		_ZN39_INTERNAL_0c077c7e_4_k_cu_81c10f6e_51354cuda3std3__48in_placeE,(_ZN39_INTERNAL_0c077c7e_4_k_cu_81c10f6e_51354cuda3std6ranges3__45__cpo9iter_moveE - _ZN39_INTERNAL_0c077c7e_4_k_cu_81c10f6e_51354cuda3std3__48in_placeE)
_ZN39_INTERNAL_0c077c7e_4_k_cu_81c10f6e_51354cuda3std3__48in_placeE:
	.zero		1
	.type		_ZN39_INTERNAL_0c077c7e_4_k_cu_81c10f6e_51354cuda3std6ranges3__45__cpo9iter_moveE,@object
	.size		_ZN39_INTERNAL_0c077c7e_4_k_cu_81c10f6e_51354cuda3std6ranges3__45__cpo9iter_moveE,(_ZN39_INTERNAL_0c077c7e_4_k_cu_81c10f6e_51354cuda3std3__45__cpo5beginE - _ZN39_INTERNAL_0c077c7e_4_k_cu_81c10f6e_51354cuda3std6ranges3__45__cpo9iter_moveE)
_ZN39_INTERNAL_0c077c7e_4_k_cu_81c10f6e_51354cuda3std6ranges3__45__cpo9iter_moveE:
	.zero		1
	.type		_ZN39_INTERNAL_0c077c7e_4_k_cu_81c10f6e_51354cuda3std3__45__cpo5beginE,@object
	.size		_ZN39_INTERNAL_0c077c7e_4_k_cu_81c10f6e_51354cuda3std3__45__cpo5beginE,(_ZN39_INTERNAL_0c077c7e_4_k_cu_81c10f6e_51354cuda3std3__441_GLOBAL__N__0c077c7e_4_k_cu_81c10f6e_51356ignoreE - _ZN39_INTERNAL_0c077c7e_4_k_cu_81c10f6e_51354cuda3std3__45__cpo5beginE)
_ZN39_INTERNAL_0c077c7e_4_k_cu_81c10f6e_51354cuda3std3__45__cpo5beginE:
	.zero		1
	.type		_ZN39_INTERNAL_0c077c7e_4_k_cu_81c10f6e_51354cuda3std3__441_GLOBAL__N__0c077c7e_4_k_cu_81c10f6e_51356ignoreE,@object
	.size		_ZN39_INTERNAL_0c077c7e_4_k_cu_81c10f6e_51354cuda3std3__441_GLOBAL__N__0c077c7e_4_k_cu_81c10f6e_51356ignoreE,(_ZN39_INTERNAL_0c077c7e_4_k_cu_81c10f6e_51354cute7productE - _ZN39_INTERNAL_0c077c7e_4_k_cu_81c10f6e_51354cuda3std3__441_GLOBAL__N__0c077c7e_4_k_cu_81c10f6e_51356ignoreE)
_ZN39_INTERNAL_0c077c7e_4_k_cu_81c10f6e_51354cuda3std3__441_GLOBAL__N__0c077c7e_4_k_cu_81c10f6e_51356ignoreE:
	.zero		1
	.type		_ZN39_INTERNAL_0c077c7e_4_k_cu_81c10f6e_51354cute7productE,@object
	.size		_ZN39_INTERNAL_0c077c7e_4_k_cu_81c10f6e_51354cute7productE,(_ZN39_INTERNAL_0c077c7e_4_k_cu_81c10f6e_51354cuda3std3__45__cpo3endE - _ZN39_INTERNAL_0c077c7e_4_k_cu_81c10f6e_51354cute7productE)
_ZN39_INTERNAL_0c077c7e_4_k_cu_81c10f6e_51354cute7productE:
	.zero		1
	.type		_ZN39_INTERNAL_0c077c7e_4_k_cu_81c10f6e_51354cuda3std3__45__cpo3endE,@object
	.size		_ZN39_INTERNAL_0c077c7e_4_k_cu_81c10f6e_51354cuda3std3__45__cpo3endE,(_ZN39_INTERNAL_0c077c7e_4_k_cu_81c10f6e_51354cuda3std3__419piecewise_constructE - _ZN39_INTERNAL_0c077c7e_4_k_cu_81c10f6e_51354cuda3std3__45__cpo3endE)
_ZN39_INTERNAL_0c077c7e_4_k_cu_81c10f6e_51354cuda3std3__45__cpo3endE:
	.zero		1
	.type		_ZN39_INTERNAL_0c077c7e_4_k_cu_81c10f6e_51354cuda3std3__419piecewise_constructE,@object
	.size		_ZN39_INTERNAL_0c077c7e_4_k_cu_81c10f6e_51354cuda3std3__419piecewise_constructE,(_ZN39_INTERNAL_0c077c7e_4_k_cu_81c10f6e_51354cuda3std3__45__cpo4cendE - _ZN39_INTERNAL_0c077c7e_4_k_cu_81c10f6e_51354cuda3std3__419piecewise_constructE)
_ZN39_INTERNAL_0c077c7e_4_k_cu_81c10f6e_51354cuda3std3__419piecewise_constructE:
	.zero		1
	.type		_ZN39_INTERNAL_0c077c7e_4_k_cu_81c10f6e_51354cuda3std3__45__cpo4cendE,@object
	.size		_ZN39_INTERNAL_0c077c7e_4_k_cu_81c10f6e_51354cuda3std3__45__cpo4cendE,(_ZN39_INTERNAL_0c077c7e_4_k_cu_81c10f6e_51354cuda3std6ranges3__45__cpo4swapE - _ZN39_INTERNAL_0c077c7e_4_k_cu_81c10f6e_51354cuda3std3__45__cpo4cendE)
_ZN39_INTERNAL_0c077c7e_4_k_cu_81c10f6e_51354cuda3std3__45__cpo4cendE:
	.zero		1
	.type		_ZN39_INTERNAL_0c077c7e_4_k_cu_81c10f6e_51354cuda3std6ranges3__45__cpo4swapE,@object
	.size		_ZN39_INTERNAL_0c077c7e_4_k_cu_81c10f6e_51354cuda3std6ranges3__45__cpo4swapE,(.L_7 - _ZN39_INTERNAL_0c077c7e_4_k_cu_81c10f6e_51354cuda3std6ranges3__45__cpo4swapE)
_ZN39_INTERNAL_0c077c7e_4_k_cu_81c10f6e_51354cuda3std6ranges3__45__cpo4swapE:
	.zero		1
.L_7:


//--------------------- .nv.constant0._ZN7cutlass13device_kernelINS_4gemm6kernel13GemmUniversalIN4cute5tupleIJiiiiEEENS1_10collective13CollectiveMmaINS1_37MainloopSm90TmaGmmaWarpSpecializedFP8ILi3ENS5_IJNS4_1CILi2EEENSA_ILi1EEESC_EEENS1_35KernelTmaWarpSpecializedCooperativeEEENS5_IJNSA_ILi256EEESG_NSA_ILi64EEEEEENS_12float_e4m3_tENS5_IJlSC_lEEESJ_SK_NS4_8TiledMMAINS4_8MMA_AtomIJNS4_4SM904GMMA31MMA_64x256x32_F32E4M3E4M3_SS_TNILNSO_7ScaleInE1ELSQ_1EEEEEENS4_6LayoutISD_NS5_IJSC_NSA_ILi0EEESU_EEEEENS5_IJNS4_10UnderscoreESX_SX_EEEEENS4_13SM90_TMA_LOADENS4_14ComposedLayoutINS4_7SwizzleILi2ELi4ELi3EEENS4_18smem_ptr_flag_bitsILi8EEENST_INS5_IJNSA_ILi8EEESH_EEENS5_IJSH_SC_EEEEEEEvNS4_8identityENS4_23SM90_TMA_LOAD_MULTICASTES1A_vS1B_EENS_8epilogue10collective6detail29Sm90TmaWarpSpecializedAdapterINS1F_15DefaultEpilogueISJ_SK_SK_NS1E_6thread17LinearCombinationISJ_Li1EffLNS1J_9ScaleType4KindE0ELNS_15FloatRoundStyleE2ESJ_EENS1_15EpilogueDefaultEEEEEvvEEEEvNT_6ParamsE --------------------------
	.section	.nv.constant0._ZN7cutlass13device_kernelINS_4gemm6kernel13GemmUniversalIN4cute5tupleIJiiiiEEENS1_10collective13CollectiveMmaINS1_37MainloopSm90TmaGmmaWarpSpecializedFP8ILi3ENS5_IJNS4_1CILi2EEENSA_ILi1EEESC_EEENS1_35KernelTmaWarpSpecializedCooperativeEEENS5_IJNSA_ILi256EEESG_NSA_ILi64EEEEEENS_12float_e4m3_tENS5_IJlSC_lEEESJ_SK_NS4_8TiledMMAINS4_8MMA_AtomIJNS4_4SM904GMMA31MMA_64x256x32_F32E4M3E4M3_SS_TNILNSO_7ScaleInE1ELSQ_1EEEEEENS4_6LayoutISD_NS5_IJSC_NSA_ILi0EEESU_EEEEENS5_IJNS4_10UnderscoreESX_SX_EEEEENS4_13SM90_TMA_LOADENS4_14ComposedLayoutINS4_7SwizzleILi2ELi4ELi3EEENS4_18smem_ptr_flag_bitsILi8EEENST_INS5_IJNSA_ILi8EEESH_EEENS5_IJSH_SC_EEEEEEEvNS4_8identityENS4_23SM90_TMA_LOAD_MULTICASTES1A_vS1B_EENS_8epilogue10collective6detail29Sm90TmaWarpSpecializedAdapterINS1F_15DefaultEpilogueISJ_SK_SK_NS1E_6thread17LinearCombinationISJ_Li1EffLNS1J_9ScaleType4KindE0ELNS_15FloatRoundStyleE2ESJ_EENS1_15EpilogueDefaultEEEEEvvEEEEvNT_6ParamsE,"a",@progbits
	.sectionflags	@""
	.align	4
.nv.constant0._ZN7cutlass13device_kernelINS_4gemm6kernel13GemmUniversalIN4cute5tupleIJiiiiEEENS1_10collective13CollectiveMmaINS1_37MainloopSm90TmaGmmaWarpSpecializedFP8ILi3ENS5_IJNS4_1CILi2EEENSA_ILi1EEESC_EEENS1_35KernelTmaWarpSpecializedCooperativeEEENS5_IJNSA_ILi256EEESG_NSA_ILi64EEEEEENS_12float_e4m3_tENS5_IJlSC_lEEESJ_SK_NS4_8TiledMMAINS4_8MMA_AtomIJNS4_4SM904GMMA31MMA_64x256x32_F32E4M3E4M3_SS_TNILNSO_7ScaleInE1ELSQ_1EEEEEENS4_6LayoutISD_NS5_IJSC_NSA_ILi0EEESU_EEEEENS5_IJNS4_10UnderscoreESX_SX_EEEEENS4_13SM90_TMA_LOADENS4_14ComposedLayoutINS4_7SwizzleILi2ELi4ELi3EEENS4_18smem_ptr_flag_bitsILi8EEENST_INS5_IJNSA_ILi8EEESH_EEENS5_IJSH_SC_EEEEEEEvNS4_8identityENS4_23SM90_TMA_LOAD_MULTICASTES1A_vS1B_EENS_8epilogue10collective6detail29Sm90TmaWarpSpecializedAdapterINS1F_15DefaultEpilogueISJ_SK_SK_NS1E_6thread17LinearCombinationISJ_Li1EffLNS1J_9ScaleType4KindE0ELNS_15FloatRoundStyleE2ESJ_EENS1_15EpilogueDefaultEEEEEvvEEEEvNT_6ParamsE:
	.zero		1664


//--------------------- SYMBOLS --------------------------

	.type		.nv.reservedSmem.offset0,@object
	.size		.nv.reservedSmem.offset0,0x4
